	.target	sm_90a

	.elftype	@"ET_EXEC"


//--------------------- .note.nv.tkinfo           --------------------------
	.section	.note.nv.tkinfo,"",@"SHT_NOTE"
	.sectionflags	@"SHF_NOTE_NV_TKINFO"
	.tkinfo
        /*0018*/ 	.word	0x00000002
        /*0030*/ 	.string	""
        /*0030*/ 	.string	"ptxas"
        /*0030*/ 	.string	"Cuda compilation tools, release 13.0, V13.0.88"
        /*0030*/ 	.string	"Build cuda_13.0.r13.0/compiler.36424714_0"
        /*0030*/ 	.string	"-v  -suppress-debug-info  -lineinfo  -arch sm_90a "



//--------------------- .note.nv.cuinfo           --------------------------
	.section	.note.nv.cuinfo,"",@"SHT_NOTE"
	.sectionflags	@"SHF_NOTE_NV_CUINFO"
        /*0018*/ 	.short	0x0002
        /*001a*/ 	.short	0x005a
        /*001c*/ 	.short	0x0082
	.zero		2


//--------------------- .nv.info                  --------------------------
	.section	.nv.info,"",@"SHT_CUDA_INFO"
	.align	4


	//----- nvinfo : EIATTR_REGCOUNT
	.align		4
        /*0000*/ 	.byte	0x04, 0x2f
        /*0002*/ 	.short	(.L_1 - .L_0)
	.align		4
.L_0:
        /*0004*/ 	.word	index@(gluon_mma)
        /*0008*/ 	.word	0x000000ff


	//----- nvinfo : EIATTR_FRAME_SIZE
	.align		4
.L_1:
        /*000c*/ 	.byte	0x04, 0x11
        /*000e*/ 	.short	(.L_3 - .L_2)
	.align		4
.L_2:
        /*0010*/ 	.word	index@(gluon_mma)
        /*0014*/ 	.word	0x000000c0


	//----- nvinfo : EIATTR_MIN_STACK_SIZE
	.align		4
.L_3:
        /*0018*/ 	.byte	0x04, 0x12
        /*001a*/ 	.short	(.L_5 - .L_4)
	.align		4
.L_4:
        /*001c*/ 	.word	index@(gluon_mma)
        /*0020*/ 	.word	0x000000c0
.L_5:


//--------------------- .nv.compat                --------------------------
	.section	.nv.compat,"",@"SHT_CUDA_COMPAT_INFO"
	.align	4
        /*0000*/ 	.byte	0x02, 0x09, 0x01, 0x00, 0x02, 0x02, 0x04, 0x00, 0x02, 0x05, 0x05, 0x00, 0x03, 0x07, 0x01, 0x01
        /*0010*/ 	.byte	0x02, 0x03, 0x00, 0x00, 0x02, 0x06, 0x01, 0x00, 0x04, 0x0b, 0x08, 0x00, 0x00, 0x00, 0x00, 0x00
        /*0020*/ 	.byte	0x00, 0x00, 0x00, 0x00


//--------------------- .nv.info.gluon_mma        --------------------------
	.section	.nv.info.gluon_mma,"",@"SHT_CUDA_INFO"
	.sectionflags	@""
	.align	4


	//----- nvinfo : EIATTR_CUDA_API_VERSION
	.align		4
        /*0000*/ 	.byte	0x04, 0x37
        /*0002*/ 	.short	(.L_7 - .L_6)
.L_6:
        /*0004*/ 	.word	0x00000082


	//----- nvinfo : EIATTR_KPARAM_INFO
	.align		4
.L_7:
        /*0008*/ 	.byte	0x04, 0x17
        /*000a*/ 	.short	(.L_9 - .L_8)
.L_8:
        /*000c*/ 	.word	0x00000000
        /*0010*/ 	.short	0x0004
        /*0012*/ 	.short	0x0020
        /*0014*/ 	.byte	0x00, 0xf4, 0x21, 0x00


	//----- nvinfo : EIATTR_KPARAM_INFO
	.align		4
.L_9:
        /*0018*/ 	.byte	0x04, 0x17
        /*001a*/ 	.short	(.L_11 - .L_10)
.L_10:
        /*001c*/ 	.word	0x00000000
        /*0020*/ 	.short	0x0003
        /*0022*/ 	.short	0x0018
        /*0024*/ 	.byte	0x00, 0xf4, 0x21, 0x00


	//----- nvinfo : EIATTR_KPARAM_INFO
	.align		4
.L_11:
        /*0028*/ 	.byte	0x04, 0x17
        /*002a*/ 	.short	(.L_13 - .L_12)
.L_12:
        /*002c*/ 	.word	0x00000000
        /*0030*/ 	.short	0x0002
        /*0032*/ 	.short	0x0010
        /*0034*/ 	.byte	0x00, 0xf4, 0x21, 0x00


	//----- nvinfo : EIATTR_KPARAM_INFO
	.align		4
.L_13:
        /*0038*/ 	.byte	0x04, 0x17
        /*003a*/ 	.short	(.L_15 - .L_14)
.L_14:
        /*003c*/ 	.word	0x00000000
        /*0040*/ 	.short	0x0001
        /*0042*/ 	.short	0x0008
        /*0044*/ 	.byte	0x00, 0xf4, 0x21, 0x00


	//----- nvinfo : EIATTR_KPARAM_INFO
	.align		4
.L_15:
        /*0048*/ 	.byte	0x04, 0x17
        /*004a*/ 	.short	(.L_17 - .L_16)
.L_16:
        /*004c*/ 	.word	0x00000000
        /*0050*/ 	.short	0x0000
        /*0052*/ 	.short	0x0000
        /*0054*/ 	.byte	0x00, 0xf4, 0x21, 0x00


	//----- nvinfo : EIATTR_SPARSE_MMA_MASK
	.align		4
.L_17:
        /*0058*/ 	.byte	0x03, 0x50
        /*005a*/ 	.short	0x0000


	//----- nvinfo : EIATTR_MAXREG_COUNT
	.align		4
        /*005c*/ 	.byte	0x03, 0x1b
        /*005e*/ 	.short	0x00ff


	//----- nvinfo : EIATTR_NUM_BARRIERS
	.align		4
        /*0060*/ 	.byte	0x02, 0x4c
        /*0062*/ 	.byte	0x01
	.zero		1


	//----- nvinfo : EIATTR_ANNOTATIONS
	.align		4
        /*0064*/ 	.byte	0x04, 0x55
        /*0066*/ 	.short	(.L_19 - .L_18)


	//   ....[0]....
.L_18:
        /*0068*/ 	.word	0x00000001
        /*006c*/ 	.byte	0x40, 0x1e, 0x00, 0x00, 0x01, 0x00, 0x00, 0x00, 0xc0, 0x1e, 0x00, 0x00, 0x01, 0x00, 0x00, 0x00
        /* <DEDUP_REMOVED lines=38> */
        /*02dc*/ 	.byte	0x30, 0x6f, 0x00, 0x00, 0x01, 0x00, 0x00, 0x00, 0x40, 0x6f, 0x00, 0x00


	//----- nvinfo : EIATTR_MERCURY_ISA_VERSION
	.align		4
.L_19:
        /*02e8*/ 	.byte	0x03, 0x5f
        /*02ea*/ 	.short	0x0101


	//----- nvinfo : EIATTR_EXIT_INSTR_OFFSETS
	.align		4
        /*02ec*/ 	.byte	0x04, 0x1c
        /*02ee*/ 	.short	(.L_21 - .L_20)


	//   ....[0]....
.L_20:
        /*02f0*/ 	.word	0x00007b90


	//----- nvinfo : EIATTR_REQNTID
	.align		4
.L_21:
        /*02f4*/ 	.byte	0x04, 0x10
        /*02f6*/ 	.short	(.L_23 - .L_22)
.L_22:
        /*02f8*/ 	.word	0x00000080
        /*02fc*/ 	.word	0x00000001
        /*0300*/ 	.word	0x00000001


	//----- nvinfo : EIATTR_CBANK_PARAM_SIZE
	.align		4
.L_23:
        /*0304*/ 	.byte	0x03, 0x19
        /*0306*/ 	.short	0x0028


	//----- nvinfo : EIATTR_PARAM_CBANK
	.align		4
        /*0308*/ 	.byte	0x04, 0x0a
        /*030a*/ 	.short	(.L_25 - .L_24)
	.align		4
.L_24:
        /*030c*/ 	.word	index@(.nv.constant0.gluon_mma)
        /*0310*/ 	.short	0x0210
        /*0312*/ 	.short	0x0028


	//----- nvinfo : EIATTR_SW_WAR
	.align		4
.L_25:
        /*0314*/ 	.byte	0x04, 0x36
        /*0316*/ 	.short	(.L_27 - .L_26)
.L_26:
        /*0318*/ 	.word	0x00000008
.L_27:


//--------------------- .nv.callgraph             --------------------------
	.section	.nv.callgraph,"",@"SHT_CUDA_CALLGRAPH"
	.align	4
	.sectionentsize	8
	.align		4
        /*0000*/ 	.word	0x00000000
	.align		4
        /*0004*/ 	.word	0xffffffff
	.align		4
        /*0008*/ 	.word	0x00000000
	.align		4
        /*000c*/ 	.word	0xfffffffe
	.align		4
        /*0010*/ 	.word	0x00000000
	.align		4
        /*0014*/ 	.word	0xfffffffd
	.align		4
        /*0018*/ 	.word	0x00000000
	.align		4
        /*001c*/ 	.word	0xfffffffc


//--------------------- .text.gluon_mma           --------------------------
	.section	.text.gluon_mma,"ax",@progbits
	.align	128
        .global         gluon_mma
        .type           gluon_mma,@function
        .size           gluon_mma,(.L_x_1 - gluon_mma)
        .other          gluon_mma,@"STO_CUDA_ENTRY STV_DEFAULT"
gluon_mma:
.text.gluon_mma:
[----:B------:R-:W0:Y:S01]  /*0000*/  LDC R1, c[0x0][0x28] ;  /* 0x00000a00ff017b82 */ /* 0x000e220000000800 */
[----:B------:R-:W1:Y:S07]  /*0010*/  S2R R3, SR_TID.X ;  /* 0x0000000000037919 */ /* 0x000e6e0000002100 */
[----:B------:R-:W2:Y:S01]  /*0020*/  LDC.64 R4, c[0x0][0x210] ;  /* 0x00008400ff047b82 */ /* 0x000ea20000000a00 */
[----:B------:R-:W-:Y:S01]  /*0030*/  ULDC.64 UR10, c[0x0][0x208] ;  /* 0x00008200000a7ab9 */ /* 0x000fe20000000a00 */
[----:B0-----:R-:W-:Y:S01]  /*0040*/  VIADD R1, R1, 0xffffff40 ;  /* 0xffffff4001017836 */ /* 0x001fe20000000000 */
[----:B-1----:R-:W-:-:S02]  /*0050*/  SHF.R.U32.HI R7, RZ, 0x5, R3 ;  /* 0x00000005ff077819 */ /* 0x002fc40000011603 */
[----:B------:R-:W-:Y:S02]  /*0060*/  LOP3.LUT R201, R3, 0x60, RZ, 0xc0, !PT ;  /* 0x0000006003c97812 */ /* 0x000fe400078ec0ff */
[----:B------:R-:W-:Y:S02]  /*0070*/  SGXT.U32 R7, R7, 0x2 ;  /* 0x000000020707781a */ /* 0x000fe40000000000 */
[CC--:B--2---:R-:W-:Y:S01]  /*0080*/  LEA R40, P0, R201.reuse, R4.reuse, 0x2 ;  /* 0x00000004c9287211 */ /* 0x0c4fe200078010ff */
[----:B------:R-:W-:Y:S01]  /*0090*/  IMAD.SHL.U32 R0, R201, 0x2, RZ ;  /* 0x00000002c9007824 */ /* 0x000fe200078e00ff */
[C---:B------:R-:W-:Y:S02]  /*00a0*/  LOP3.LUT R161, R7.reuse, 0xc, RZ, 0xfc, !PT ;  /* 0x0000000c07a17812 */ /* 0x040fe400078efcff */
[----:B------:R-:W-:Y:S02]  /*00b0*/  LOP3.LUT R155, R7, 0x18, RZ, 0xfc, !PT ;  /* 0x00000018079b7812 */ /* 0x000fe400078efcff */
[----:B------:R-:W-:Y:S01]  /*00c0*/  LEA.HI.X R41, R0, R5, RZ, 0x1, P0 ;  /* 0x0000000500297211 */ /* 0x000fe200000f0cff */
[----:B------:R-:W-:Y:S01]  /*00d0*/  IMAD.SHL.U32 R12, R161, 0x40, RZ ;  /* 0x00000040a10c7824 */ /* 0x000fe200078e00ff */
[----:B------:R-:W-:Y:S01]  /*00e0*/  LOP3.LUT R163, R7, 0x8, RZ, 0xfc, !PT ;  /* 0x0000000807a37812 */ /* 0x000fe200078efcff */
[----:B------:R-:W-:Y:S01]  /*00f0*/  IMAD.SHL.U32 R18, R155, 0x40, RZ ;  /* 0x000000409b127824 */ /* 0x000fe200078e00ff */
[----:B------:R-:W-:-:S02]  /*0100*/  LEA R42, P0, R161, R4, 0x7 ;  /* 0x00000004a12a7211 */ /* 0x000fc400078038ff */
[----:B------:R-:W-:Y:S01]  /*0110*/  LOP3.LUT R149, R7, 0x24, RZ, 0xfc, !PT ;  /* 0x0000002407957812 */ /* 0x000fe200078efcff */
[----:B------:R-:W-:Y:S01]  /*0120*/  IMAD.SHL.U32 R10, R163, 0x40, RZ ;  /* 0x00000040a30a7824 */ /* 0x000fe200078e00ff */
[-C--:B------:R-:W-:Y:S02]  /*0130*/  LEA.HI.X R43, R12, R5.reuse, RZ, 0x1, P0 ;  /* 0x000000050c2b7211 */ /* 0x080fe400000f0cff */
[-C--:B------:R-:W-:Y:S01]  /*0140*/  LEA R48, P0, R155, R4.reuse, 0x7 ;  /* 0x000000049b307211 */ /* 0x080fe200078038ff */
[----:B------:R-:W-:Y:S01]  /*0150*/  IMAD.SHL.U32 R24, R149, 0x40, RZ ;  /* 0x0000004095187824 */ /* 0x000fe200078e00ff */
[----:B------:R-:W-:Y:S02]  /*0160*/  LEA R46, P6, R163, R4, 0x7 ;  /* 0x00000004a32e7211 */ /* 0x000fe400078c38ff */
[----:B------:R-:W-:Y:S02]  /*0170*/  LOP3.LUT R157, R7, 0x14, RZ, 0xfc, !PT ;  /* 0x00000014079d7812 */ /* 0x000fe400078efcff */
[----:B------:R-:W-:-:S02]  /*0180*/  LEA.HI.X R49, R18, R5, RZ, 0x1, P0 ;  /* 0x0000000512317211 */ /* 0x000fc400000f0cff */
[C---:B------:R-:W-:Y:S02]  /*0190*/  LOP3.LUT R165, R7.reuse, 0x4, RZ, 0xfc, !PT ;  /* 0x0000000407a57812 */ /* 0x040fe400078efcff */
[----:B------:R-:W-:Y:S02]  /*01a0*/  LOP3.LUT R151, R7, 0x20, RZ, 0xfc, !PT ;  /* 0x0000002007977812 */ /* 0x000fe400078efcff */
[----:B------:R-:W-:Y:S01]  /*01b0*/  LEA.HI.X R47, R10, R5, RZ, 0x1, P6 ;  /* 0x000000050a2f7211 */ /* 0x000fe200030f0cff */
[----:B------:R-:W-:Y:S01]  /*01c0*/  IMAD.SHL.U32 R8, R165, 0x40, RZ ;  /* 0x00000040a5087824 */ /* 0x000fe200078e00ff */
[----:B------:R-:W-:Y:S01]  /*01d0*/  LEA R54, P0, R149, R4, 0x7 ;  /* 0x0000000495367211 */ /* 0x000fe200078038ff */
[----:B------:R-:W-:Y:S01]  /*01e0*/  IMAD.SHL.U32 R22, R151, 0x40, RZ ;  /* 0x0000004097167824 */ /* 0x000fe200078e00ff */
[----:B------:R-:W-:Y:S02]  /*01f0*/  LOP3.LUT R133, R7, 0x30, RZ, 0xfc, !PT ;  /* 0x0000003007857812 */ /* 0x000fe400078efcff */
[----:B------:R-:W-:-:S02]  /*0200*/  SHF.L.U32 R16, R157, 0x6, RZ ;  /* 0x000000069d107819 */ /* 0x000fc400000006ff */
[----:B------:R-:W-:Y:S02]  /*0210*/  LEA R50, P6, R157, R4, 0x7 ;  /* 0x000000049d327211 */ /* 0x000fe400078c38ff */
[C---:B------:R-:W-:Y:S02]  /*0220*/  LOP3.LUT R119, R7.reuse, 0x3c, RZ, 0xfc, !PT ;  /* 0x0000003c07777812 */ /* 0x040fe400078efcff */
[C---:B------:R-:W-:Y:S02]  /*0230*/  LOP3.LUT R99, R7.reuse, 0x40, RZ, 0xfc, !PT ;  /* 0x0000004007637812 */ /* 0x040fe400078efcff */
[----:B------:R-:W-:Y:S01]  /*0240*/  LOP3.LUT R101, R7, 0x44, RZ, 0xfc, !PT ;  /* 0x0000004407657812 */ /* 0x000fe200078efcff */
[----:B------:R-:W-:Y:S01]  /*0250*/  IMAD.SHL.U32 R36, R119, 0x40, RZ ;  /* 0x0000004077247824 */ /* 0x000fe200078e00ff */
[----:B------:R-:W-:Y:S01]  /*0260*/  LEA.HI.X R55, R24, R5, RZ, 0x1, P0 ;  /* 0x0000000518377211 */ /* 0x000fe200000f0cff */
[----:B------:R-:W-:Y:S01]  /*0270*/  IMAD.SHL.U32 R38, R99, 0x40, RZ ;  /* 0x0000004063267824 */ /* 0x000fe200078e00ff */
[----:B------:R-:W-:Y:S01]  /*0280*/  LOP3.LUT R159, R7, 0x10, RZ, 0xfc, !PT ;  /* 0x00000010079f7812 */ /* 0x000fe200078efcff */
[----:B------:R-:W-:Y:S01]  /*0290*/  IMAD.SHL.U32 R56, R101, 0x40, RZ ;  /* 0x0000004065387824 */ /* 0x000fe200078e00ff */
[----:B------:R-:W-:-:S02]  /*02a0*/  LOP3.LUT R137, R7, 0x2c, RZ, 0xfc, !PT ;  /* 0x0000002c07897812 */ /* 0x000fc400078efcff */
[----:B------:R-:W-:Y:S01]  /*02b0*/  SHF.L.U32 R30, R133, 0x6, RZ ;  /* 0x00000006851e7819 */ /* 0x000fe200000006ff */
[----:B------:R-:W-:Y:S01]  /*02c0*/  IMAD.SHL.U32 R14, R159, 0x40, RZ ;  /* 0x000000409f0e7824 */ /* 0x000fe200078e00ff */
[----:B------:R-:W-:Y:S01]  /*02d0*/  LEA.HI.X R51, R16, R5, RZ, 0x1, P6 ;  /* 0x0000000510337211 */ /* 0x000fe200030f0cff */
[----:B------:R-:W-:Y:S01]  /*02e0*/  IMAD.SHL.U32 R28, R137, 0x40, RZ ;  /* 0x00000040891c7824 */ /* 0x000fe200078e00ff */
[-C--:B------:R-:W-:Y:S02]  /*02f0*/  LEA R108, P0, R133, R4.reuse, 0x7 ;  /* 0x00000004856c7211 */ /* 0x080fe400078038ff */
[----:B------:R-:W-:Y:S02]  /*0300*/  LOP3.LUT R97, R7, 0x48, RZ, 0xfc, !PT ;  /* 0x0000004807617812 */ /* 0x000fe400078efcff */
[-C--:B------:R-:W-:Y:S02]  /*0310*/  LEA R44, P5, R165, R4.reuse, 0x7 ;  /* 0x00000004a52c7211 */ /* 0x080fe400078a38ff */
[----:B------:R-:W-:-:S02]  /*0320*/  LEA R114, P6, R151, R4, 0x7 ;  /* 0x0000000497727211 */ /* 0x000fc400078c38ff */
        /* <DEDUP_REMOVED lines=11> */
[-C--:B------:R-:W-:Y:S01]  /*03e0*/  LEA R98, P1, R99, R4.reuse, 0x7 ;  /* 0x0000000463627211 */ /* 0x080fe200078238ff */
[----:B------:R-:W-:Y:S01]  /*03f0*/  IMAD.SHL.U32 R34, R125, 0x40, RZ ;  /* 0x000000407d227824 */ /* 0x000fe200078e00ff */
[-C--:B------:R-:W-:Y:S02]  /*0400*/  LEA R100, P2, R101, R4.reuse, 0x7 ;  /* 0x0000000465647211 */ /* 0x080fe400078438ff */
[----:B------:R-:W-:Y:S02]  /*0410*/  LEA R96, P3, R97, R4, 0x7 ;  /* 0x0000000461607211 */ /* 0x000fe400078638ff */
[-C--:B------:R-:W-:Y:S02]  /*0420*/  LEA.HI.X R45, R8, R5.reuse, RZ, 0x1, P5 ;  /* 0x00000005082d7211 */ /* 0x080fe400028f0cff */
[----:B------:R-:W-:-:S02]  /*0430*/  LEA.HI.X R115, R22, R5, RZ, 0x1, P6 ;  /* 0x0000000516737211 */ /* 0x000fc400030f0cff */
[-C--:B------:R-:W-:Y:S02]  /*0440*/  LEA R106, P0, R119, R4.reuse, 0x7 ;  /* 0x00000004776a7211 */ /* 0x080fe400078038ff */
[----:B------:R-:W-:Y:S02]  /*0450*/  LOP3.LUT R89, R7, 0x60, RZ, 0xfc, !PT ;  /* 0x0000006007597812 */ /* 0x000fe400078efcff */
[-C--:B------:R-:W-:Y:S02]  /*0460*/  LEA R52, P5, R159, R4.reuse, 0x7 ;  /* 0x000000049f347211 */ /* 0x080fe400078a38ff */
[----:B------:R-:W-:Y:S02]  /*0470*/  LEA R110, P6, R137, R4, 0x7 ;  /* 0x00000004896e7211 */ /* 0x000fe400078c38ff */
[C---:B------:R-:W-:Y:S02]  /*0480*/  LOP3.LUT R67, R7.reuse, 0x7c, RZ, 0xfc, !PT ;  /* 0x0000007c07437812 */ /* 0x040fe400078efcff */
[----:B------:R-:W-:-:S02]  /*0490*/  LOP3.LUT R69, R7, 0x80, RZ, 0xfc, !PT ;  /* 0x0000008007457812 */ /* 0x000fc400078efcff */
[-C--:B------:R-:W-:Y:S01]  /*04a0*/  LEA.HI.X R107, R36, R5.reuse, RZ, 0x1, P0 ;  /* 0x00000005246b7211 */ /* 0x080fe200000f0cff */
[----:B------:R-:W-:Y:S01]  /*04b0*/  IMAD.SHL.U32 R140, R67, 0x40, RZ ;  /* 0x00000040438c7824 */ /* 0x000fe200078e00ff */
[-C--:B------:R-:W-:Y:S01]  /*04c0*/  LEA.HI.X R99, R38, R5.reuse, RZ, 0x1, P1 ;  /* 0x0000000526637211 */ /* 0x080fe200008f0cff */
[----:B------:R-:W-:Y:S01]  /*04d0*/  IMAD.SHL.U32 R142, R69, 0x40, RZ ;  /* 0x00000040458e7824 */ /* 0x000fe200078e00ff */
[-C--:B------:R-:W-:Y:S02]  /*04e0*/  LEA.HI.X R101, R56, R5.reuse, RZ, 0x1, P2 ;  /* 0x0000000538657211 */ /* 0x080fe400010f0cff */
[----:B------:R-:W-:Y:S02]  /*04f0*/  LEA.HI.X R97, R58, R5, RZ, 0x1, P3 ;  /* 0x000000053a617211 */ /* 0x000fe400018f0cff */
[C---:B------:R-:W-:Y:S02]  /*0500*/  LOP3.LUT R143, R7.reuse, 0x28, RZ, 0xfc, !PT ;  /* 0x00000028078f7812 */ /* 0x040fe400078efcff */
[----:B------:R-:W-:-:S02]  /*0510*/  LOP3.LUT R95, R7, 0x54, RZ, 0xfc, !PT ;  /* 0x00000054075f7812 */ /* 0x000fc400078efcff */
[----:B------:R-:W-:Y:S01]  /*0520*/  SHF.L.U32 R70, R89, 0x6, RZ ;  /* 0x0000000659467819 */ /* 0x000fe200000006ff */
[----:B------:R-:W-:Y:S01]  /*0530*/  IMAD.SHL.U32 R26, R143, 0x40, RZ ;  /* 0x000000408f1a7824 */ /* 0x000fe200078e00ff */
[-C--:B------:R-:W-:Y:S01]  /*0540*/  LEA.HI.X R53, R14, R5.reuse, RZ, 0x1, P5 ;  /* 0x000000050e357211 */ /* 0x080fe200028f0cff */
[----:B------:R-:W-:Y:S01]  /*0550*/  IMAD.SHL.U32 R64, R95, 0x40, RZ ;  /* 0x000000405f407824 */ /* 0x000fe200078e00ff */
[----:B------:R-:W-:Y:S02]  /*0560*/  LEA.HI.X R111, R28, R5, RZ, 0x1, P6 ;  /* 0x000000051c6f7211 */ /* 0x000fe400030f0cff */
[-C--:B------:R-:W-:Y:S02]  /*0570*/  LEA R84, P0, R85, R4.reuse, 0x7 ;  /* 0x0000000455547211 */ /* 0x080fe400078038ff */
[-C--:B------:R-:W-:Y:S02]  /*0580*/  LEA R86, P1, R87, R4.reuse, 0x7 ;  /* 0x0000000457567211 */ /* 0x080fe400078238ff */
[----:B------:R-:W-:-:S02]  /*0590*/  LEA R88, P2, R89, R4, 0x7 ;  /* 0x0000000459587211 */ /* 0x000fc400078438ff */
[-C--:B------:R-:W-:Y:S02]  /*05a0*/  LEA R78, P3, R79, R4.reuse, 0x7 ;  /* 0x000000044f4e7211 */ /* 0x080fe400078638ff */
[-C--:B------:R-:W-:Y:S02]  /*05b0*/  LEA R116, P5, R153, R4.reuse, 0x7 ;  /* 0x0000000499747211 */ /* 0x080fe400078a38ff */
[----:B------:R-:W-:Y:S02]  /*05c0*/  LEA R104, P6, R125, R4, 0x7 ;  /* 0x000000047d687211 */ /* 0x000fe400078c38ff */
[C---:B------:R-:W-:Y:S02]  /*05d0*/  LOP3.LUT R77, R7.reuse, 0x78, RZ, 0xfc, !PT ;  /* 0x00000078074d7812 */ /* 0x040fe400078efcff */
[----:B------:R-:W-:Y:S02]  /*05e0*/  LOP3.LUT R141, R7, 0x9c, RZ, 0xfc, !PT ;  /* 0x0000009c078d7812 */ /* 0x000fe400078efcff */
[----:B------:R-:W-:-:S02]  /*05f0*/  LEA.HI.X R85, R66, R5, RZ, 0x1, P0 ;  /* 0x0000000542557211 */ /* 0x000fc400000f0cff */
[-C--:B------:R-:W-:Y:S01]  /*0600*/  LEA.HI.X R87, R68, R5.reuse, RZ, 0x1, P1 ;  /* 0x0000000544577211 */ /* 0x080fe200008f0cff */
[----:B------:R-:W-:Y:S01]  /*0610*/  IMAD.SHL.U32 R156, R141, 0x40, RZ ;  /* 0x000000408d9c7824 */ /* 0x000fe200078e00ff */
[-C--:B------:R-:W-:Y:S02]  /*0620*/  LEA.HI.X R89, R70, R5.reuse, RZ, 0x1, P2 ;  /* 0x0000000546597211 */ /* 0x080fe400010f0cff */
[-C--:B------:R-:W-:Y:S02]  /*0630*/  LEA.HI.X R79, R120, R5.reuse, RZ, 0x1, P3 ;  /* 0x00000005784f7211 */ /* 0x080fe400018f0cff */
[C---:B------:R-:W-:Y:S02]  /*0640*/  LOP3.LUT R129, R7.reuse, 0x34, RZ, 0xfc, !PT ;  /* 0x0000003407817812 */ /* 0x040fe400078efcff */
[C---:B------:R-:W-:Y:S02]  /*0650*/  LOP3.LUT R91, R7.reuse, 0x4c, RZ, 0xfc, !PT ;  /* 0x0000004c075b7812 */ /* 0x040fe400078efcff */
[----:B------:R-:W-:Y:S01]  /*0660*/  LOP3.LUT R73, R7, 0x70, RZ, 0xfc, !PT ;  /* 0x0000007007497812 */ /* 0x000fe200078efcff */
[----:B------:R-:W-:Y:S01]  /*0670*/  IMAD.SHL.U32 R32, R129, 0x40, RZ ;  /* 0x0000004081207824 */ /* 0x000fe200078e00ff */
[----:B------:R-:W-:Y:S01]  /*0680*/  LOP3.LUT R57, R7, 0x94, RZ, 0xfc, !PT ;  /* 0x0000009407397812 */ /* 0x000fe200078efcff */
[----:B------:R-:W-:Y:S01]  /*0690*/  IMAD.SHL.U32 R60, R91, 0x40, RZ ;  /* 0x000000405b3c7824 */ /* 0x000fe200078e00ff */
[-C--:B------:R-:W-:Y:S01]  /*06a0*/  LEA.HI.X R117, R20, R5.reuse, RZ, 0x1, P5 ;  /* 0x0000000514757211 */ /* 0x080fe200028f0cff */
[----:B------:R-:W-:Y:S01]  /*06b0*/  IMAD.SHL.U32 R130, R73, 0x40, RZ ;  /* 0x0000004049827824 */ /* 0x000fe200078e00ff */
[----:B------:R-:W-:Y:S01]  /*06c0*/  LEA.HI.X R105, R34, R5, RZ, 0x1, P6 ;  /* 0x0000000522697211 */ /* 0x000fe200030f0cff */
[----:B------:R-:W-:Y:S01]  /*06d0*/  IMAD.SHL.U32 R152, R57, 0x40, RZ ;  /* 0x0000004039987824 */ /* 0x000fe200078e00ff */
[----:B------:R-:W-:-:S02]  /*06e0*/  LEA R66, P2, R67, R4, 0x7 ;  /* 0x0000000443427211 */ /* 0x000fc400078438ff */
[-C--:B------:R-:W-:Y:S02]  /*06f0*/  LEA R68, P3, R69, R4.reuse, 0x7 ;  /* 0x0000000445447211 */ /* 0x080fe400078638ff */
[----:B------:R-:W-:Y:S02]  /*0700*/  SHF.L.U32 R138, R77, 0x6, RZ ;  /* 0x000000064d8a7819 */ /* 0x000fe400000006ff */
[-C--:B------:R-:W-:Y:S02]  /*0710*/  LEA R112, P5, R143, R4.reuse, 0x7 ;  /* 0x000000048f707211 */ /* 0x080fe400078a38ff */
[-C--:B------:R-:W-:Y:S02]  /*0720*/  LEA R94, P6, R95, R4.reuse, 0x7 ;  /* 0x000000045f5e7211 */ /* 0x080fe400078c38ff */
[----:B------:R-:W-:Y:S02]  /*0730*/  LEA R76, P1, R77, R4, 0x7 ;  /* 0x000000044d4c7211 */ /* 0x000fe400078238ff */
[----:B------:R-:W-:-:S02]  /*0740*/  LOP3.LUT R39, R7, 0xb8, RZ, 0xfc, !PT ;  /* 0x000000b807277812 */ /* 0x000fc400078efcff */
[-C--:B------:R-:W-:Y:S02]  /*0750*/  LEA.HI.X R67, R140, R5.reuse, RZ, 0x1, P2 ;  /* 0x000000058c437211 */ /* 0x080fe400010f0cff */
[-C--:B------:R-:W-:Y:S01]  /*0760*/  LEA.HI.X R69, R142, R5.reuse, RZ, 0x1, P3 ;  /* 0x000000058e457211 */ /* 0x080fe200018f0cff */
[----:B------:R-:W-:Y:S01]  /*0770*/  IMAD.SHL.U32 R170, R39, 0x40, RZ ;  /* 0x0000004027aa7824 */ /* 0x000fe200078e00ff */
[C---:B------:R-:W-:Y:S02]  /*0780*/  LOP3.LUT R93, R7.reuse, 0x50, RZ, 0xfc, !PT ;  /* 0x00000050075d7812 */ /* 0x040fe400078efcff */
[C---:B------:R-:W-:Y:S02]  /*0790*/  LOP3.LUT R81, R7.reuse, 0x68, RZ, 0xfc, !PT ;  /* 0x0000006807517812 */ /* 0x040fe400078efcff */
[----:B------:R-:W-:Y:S01]  /*07a0*/  LOP3.LUT R131, R7, 0xb0, RZ, 0xfc, !PT ;  /* 0x000000b007837812 */ /* 0x000fe200078efcff */
[----:B------:R-:W-:Y:S01]  /*07b0*/  IMAD.SHL.U32 R62, R93, 0x40, RZ ;  /* 0x000000405d3e7824 */ /* 0x000fe200078e00ff */
[-C--:B------:R-:W-:Y:S01]  /*07c0*/  LEA.HI.X R113, R26, R5.reuse, RZ, 0x1, P5 ;  /* 0x000000051a717211 */ /* 0x080fe200028f0cff */
[----:B------:R-:W-:Y:S01]  /*07d0*/  IMAD.SHL.U32 R122, R81, 0x40, RZ ;  /* 0x00000040517a7824 */ /* 0x000fe200078e00ff */
[-C--:B------:R-:W-:Y:S01]  /*07e0*/  LEA.HI.X R95, R64, R5.reuse, RZ, 0x1, P6 ;  /* 0x00000005405f7211 */ /* 0x080fe200030f0cff */
[----:B------:R-:W-:Y:S01]  /*07f0*/  IMAD.SHL.U32 R166, R131, 0x40, RZ ;  /* 0x0000004083a67824 */ /* 0x000fe200078e00ff */
[----:B------:R-:W-:-:S02]  /*0800*/  LEA.HI.X R77, R138, R5, RZ, 0x1, P1 ;  /* 0x000000058a4d7211 */ /* 0x000fc400008f0cff */
[-C--:B------:R-:W-:Y:S02]  /*0810*/  LEA R140, P3, R141, R4.reuse, 0x7 ;  /* 0x000000048d8c7211 */ /* 0x080fe400078638ff */
[----:B------:R-:W-:Y:S02]  /*0820*/  LOP3.LUT R75, R7, 0x74, RZ, 0xfc, !PT ;  /* 0x00000074074b7812 */ /* 0x000fe400078efcff */
[-C--:B------:R-:W-:Y:S02]  /*0830*/  LEA R90, P4, R91, R4.reuse, 0x7 ;  /* 0x000000045b5a7211 */ /* 0x080fe400078838ff */
[-C--:B------:R-:W-:Y:S01]  /*0840*/  LEA R102, P5, R129, R4.reuse, 0x7 ;  /* 0x0000000481667211 */ /* 0x080fe200078a38ff */
[----:B------:R-:W-:Y:S01]  /*0850*/  IMAD.SHL.U32 R134, R75, 0x40, RZ ;  /* 0x000000404b867824 */ /* 0x000fe200078e00ff */
[-C--:B------:R-:W-:Y:S02]  /*0860*/  LEA R72, P6, R73, R4.reuse, 0x7 ;  /* 0x0000000449487211 */ /* 0x080fe400078c38ff */
[----:B------:R-:W-:-:S02]  /*0870*/  LEA R56, P1, R57, R4, 0x7 ;  /* 0x0000000439387211 */ /* 0x000fc400078238ff */
[C---:B------:R-:W-:Y:S02]  /*0880*/  LOP3.LUT R25, R7.reuse, 0xd4, RZ, 0xfc, !PT ;  /* 0x000000d407197812 */ /* 0x040fe400078efcff */
[-C--:B------:R-:W-:Y:S02]  /*0890*/  LEA.HI.X R141, R156, R5.reuse, RZ, 0x1, P3 ;  /* 0x000000059c8d7211 */ /* 0x080fe400018f0cff */
[----:B------:R-:W-:Y:S01]  /*08a0*/  LOP3.LUT R83, R7, 0x6c, RZ, 0xfc, !PT ;  /* 0x0000006c07537812 */ /* 0x000fe200078efcff */
[----:B------:R-:W-:Y:S01]  /*08b0*/  IMAD.SHL.U32 R184, R25, 0x40, RZ ;  /* 0x0000004019b87824 */ /* 0x000fe200078e00ff */
        /* <DEDUP_REMOVED lines=8> */
[----:B------:R-:W-:Y:S02]  /*0940*/  LEA.HI.X R57, R152, R5, RZ, 0x1, P1 ;  /* 0x0000000598397211 */ /* 0x000fe400008f0cff */
[-C--:B------:R-:W-:Y:S02]  /*0950*/  LEA R38, P3, R39, R4.reuse, 0x7 ;  /* 0x0000000427267211 */ /* 0x080fe400078638ff */
[-C--:B------:R-:W-:Y:S02]  /*0960*/  LEA R92, P5, R93, R4.reuse, 0x7 ;  /* 0x000000045d5c7211 */ /* 0x080fe400078a38ff */
[-C--:B------:R-:W-:Y:S02]  /*0970*/  LEA R80, P4, R81, R4.reuse, 0x7 ;  /* 0x0000000451507211 */ /* 0x080fe400078838ff */
[-C--:B------:R-:W-:Y:S02]  /*0980*/  LEA R130, P1, R131, R4.reuse, 0x7 ;  /* 0x0000000483827211 */ /* 0x080fe400078238ff */
[----:B------:R-:W-:-:S02]  /*0990*/  LEA R74, P0, R75, R4, 0x7 ;  /* 0x000000044b4a7211 */ /* 0x000fc400078038ff */
[C---:B------:R-:W-:Y:S02]  /*09a0*/  LOP3.LUT R65, R7.reuse, 0x90, RZ, 0xfc, !PT ;  /* 0x0000009007417812 */ /* 0x040fe400078efcff */
        /* <DEDUP_REMOVED lines=14> */
[C---:B------:R-:W-:Y:S02]  /*0a90*/  LOP3.LUT R135, R7.reuse, 0xac, RZ, 0xfc, !PT ;  /* 0x000000ac07877812 */ /* 0x040fe400078efcff */
[----:B------:R-:W-:Y:S02]  /*0aa0*/  LOP3.LUT R145, R7, 0xf0, RZ, 0xfc, !PT ;  /* 0x000000f007917812 */ /* 0x000fe400078efcff */
[-C--:B------:R-:W-:Y:S01]  /*0ab0*/  LEA R82, P5, R83, R4.reuse, 0x7 ;  /* 0x0000000453527211 */ /* 0x080fe200078a38ff */
[----:B------:R-:W-:Y:S01]  /*0ac0*/  IMAD.SHL.U32 R164, R135, 0x40, RZ ;  /* 0x0000004087a47824 */ /* 0x000fe200078e00ff */
[----:B------:R-:W-:-:S02]  /*0ad0*/  LEA R70, P4, R71, R4, 0x7 ;  /* 0x0000000447467211 */ /* 0x000fc400078838ff */
[-C--:B------:R-:W-:Y:S02]  /*0ae0*/  LEA.HI.X R75, R134, R5.reuse, RZ, 0x1, P0 ;  /* 0x00000005864b7211 */ /* 0x080fe400000f0cff */
[-C--:B------:R-:W-:Y:S02]  /*0af0*/  LEA R28, P1, R29, R4.reuse, 0x7 ;  /* 0x000000041d1c7211 */ /* 0x080fe400078238ff */
[C---:B------:R-:W-:Y:S02]  /*0b00*/  SHF.L.U32 R150, R65.reuse, 0x6, RZ ;  /* 0x0000000641967819 */ /* 0x040fe400000006ff */
[----:B------:R-:W-:Y:S02]  /*0b10*/  LEA R64, P0, R65, R4, 0x7 ;  /* 0x0000000441407211 */ /* 0x000fe400078038ff */
[----:B------:R-:W-:Y:S02]  /*0b20*/  LOP3.LUT R127, R7, 0xb4, RZ, 0xfc, !PT ;  /* 0x000000b4077f7812 */ /* 0x000fe400078efcff */
[----:B------:R-:W-:-:S02]  /*0b30*/  LEA.HI.X R25, R184, R5, RZ, 0x1, P3 ;  /* 0x00000005b8197211 */ /* 0x000fc400018f0cff */
[----:B------:R-:W-:Y:S01]  /*0b40*/  LOP3.LUT R37, R7, 0xbc, RZ, 0xfc, !PT ;  /* 0x000000bc07257812 */ /* 0x000fe200078efcff */
[----:B------:R-:W-:Y:S01]  /*0b50*/  IMAD.SHL.U32 R168, R127, 0x40, RZ ;  /* 0x000000407fa87824 */ /* 0x000fe200078e00ff */
[----:B------:R-:W-:Y:S02]  /*0b60*/  SHF.L.U32 R124, R145, 0x6, RZ ;  /* 0x00000006917c7819 */ /* 0x000fe400000006ff */
[-C--:B------:R-:W-:Y:S01]  /*0b70*/  LEA.HI.X R83, R126, R5.reuse, RZ, 0x1, P5 ;  /* 0x000000057e537211 */ /* 0x080fe200028f0cff */
[----:B------:R-:W-:Y:S01]  /*0b80*/  IMAD.SHL.U32 R172, R37, 0x40, RZ ;  /* 0x0000004025ac7824 */ /* 0x000fe200078e00ff */
[----:B------:R-:W-:Y:S02]  /*0b90*/  LEA R58, P2, R59, R4, 0x7 ;  /* 0x000000043b3a7211 */ /* 0x000fe400078438ff */
[-C--:B------:R-:W-:Y:S02]  /*0ba0*/  LEA.HI.X R71, R144, R5.reuse, RZ, 0x1, P4 ;  /* 0x0000000590477211 */ /* 0x080fe400020f0cff */
[----:B------:R-:W-:-:S02]  /*0bb0*/  LEA.HI.X R29, R180, R5, RZ, 0x1, P1 ;  /* 0x00000005b41d7211 */ /* 0x000fc400008f0cff */
[-C--:B------:R-:W-:Y:S01]  /*0bc0*/  LEA R10, P3, R145, R4.reuse, 0x7 ;  /* 0x00000004910a7211 */ /* 0x080fe200078638ff */
[----:B------:R-:W-:Y:S01]  /*0bd0*/  IMAD.WIDE.U32 R144, R3, 0x2, R40 ;  /* 0x0000000203907825 */ /* 0x000fe200078e0028 */
[----:B------:R-:W-:Y:S02]  /*0be0*/  LOP3.LUT R31, R7, 0xc8, RZ, 0xfc, !PT ;  /* 0x000000c8071f7812 */ /* 0x000fe400078efcff */
[-C--:B------:R-:W-:Y:S02]  /*0bf0*/  LEA R60, P5, R61, R4.reuse, 0x7 ;  /* 0x000000043d3c7211 */ /* 0x080fe400078a38ff */
[-C--:B------:R-:W-:Y:S01]  /*0c00*/  LEA R120, P4, R121, R4.reuse, 0x7 ;  /* 0x0000000479787211 */ /* 0x080fe200078838ff */
[----:B------:R-:W-:Y:S01]  /*0c10*/  IMAD.SHL.U32 R178, R31, 0x40, RZ ;  /* 0x000000401fb27824 */ /* 0x000fe200078e00ff */
[----:B------:R-:W-:Y:S01]  /*0c20*/  LEA.HI.X R65, R150, R5, RZ, 0x1, P0 ;  /* 0x0000000596417211 */ /* 0x000fe200000f0cff */
[----:B------:R-:W2:Y:S01]  /*0c30*/  LDG.E.U16 R40, desc[UR10][R144.64] ;  /* 0x0000000a90287981 */ /* 0x000ea2000c1e1500 */
[----:B------:R-:W-:-:S02]  /*0c40*/  LEA R14, P1, R15, R4, 0x7 ;  /* 0x000000040f0e7211 */ /* 0x000fc400078238ff */
[-C--:B------:R-:W-:Y:S02]  /*0c50*/  LEA R134, P0, R135, R4.reuse, 0x7 ;  /* 0x0000000487867211 */ /* 0x080fe400078038ff */
[-C--:B------:R-:W-:Y:S02]  /*0c60*/  LEA.HI.X R59, R154, R5.reuse, RZ, 0x1, P2 ;  /* 0x000000059a3b7211 */ /* 0x080fe400010f0cff */
[-C--:B------:R-:W-:Y:S01]  /*0c70*/  LEA.HI.X R61, R146, R5.reuse, RZ, 0x1, P5 ;  /* 0x00000005923d7211 */ /* 0x080fe200028f0cff */
[----:B------:R-:W-:Y:S01]  /*0c80*/  IMAD.WIDE.U32 R146, R3, 0x2, R44 ;  /* 0x0000000203927825 */ /* 0x000fe200078e002c */
[----:B------:R-:W-:Y:S02]  /*0c90*/  LEA R126, P2, R127, R4, 0x7 ;  /* 0x000000047f7e7211 */ /* 0x000fe400078438ff */
[-C--:B------:R-:W-:Y:S02]  /*0ca0*/  LEA.HI.X R121, R158, R5.reuse, RZ, 0x1, P4 ;  /* 0x000000059e797211 */ /* 0x080fe400020f0cff */
[----:B------:R-:W-:-:S02]  /*0cb0*/  LEA.HI.X R15, R2, R5, RZ, 0x1, P1 ;  /* 0x00000005020f7211 */ /* 0x000fc400008f0cff */
[----:B------:R-:W-:Y:S01]  /*0cc0*/  LOP3.LUT R17, R7, 0xe4, RZ, 0xfc, !PT ;  /* 0x000000e407117812 */ /* 0x000fe200078efcff */
[----:B------:R0:W3:Y:S01]  /*0cd0*/  LDG.E.U16 R2, desc[UR10][R144.64+0x40] ;  /* 0x0000400a90027981 */ /* 0x0000e2000c1e1500 */
[-C--:B------:R-:W-:Y:S02]  /*0ce0*/  LEA R36, P4, R37, R4.reuse, 0x7 ;  /* 0x0000000425247211 */ /* 0x080fe400078838ff */
[-C--:B------:R-:W-:Y:S01]  /*0cf0*/  LEA.HI.X R135, R164, R5.reuse, RZ, 0x1, P0 ;  /* 0x00000005a4877211 */ /* 0x080fe200000f0cff */
[----:B------:R-:W-:Y:S01]  /*0d00*/  IMAD.SHL.U32 R0, R17, 0x40, RZ ;  /* 0x0000004011007824 */ /* 0x000fe200078e00ff */
[----:B------:R-:W-:Y:S02]  /*0d10*/  LEA R30, P0, R31, R4, 0x7 ;  /* 0x000000041f1e7211 */ /* 0x000fe400078038ff */
[-C--:B------:R-:W-:Y:S02]  /*0d20*/  LEA.HI.X R127, R168, R5.reuse, RZ, 0x1, P2 ;  /* 0x00000005a87f7211 */ /* 0x080fe400010f0cff */
[----:B------:R-:W-:Y:S01]  /*0d30*/  LOP3.LUT R123, R7, 0xa4, RZ, 0xfc, !PT ;  /* 0x000000a4077b7812 */ /* 0x000fe200078efcff */
[----:B0-----:R-:W-:Y:S01]  /*0d40*/  IMAD.WIDE.U32 R144, R3, 0x2, R50 ;  /* 0x0000000203907825 */ /* 0x001fe200078e0032 */
[----:B------:R-:W-:-:S02]  /*0d50*/  LEA.HI.X R37, R172, R5, RZ, 0x1, P4 ;  /* 0x00000005ac257211 */ /* 0x000fc400020f0cff */
[-C--:B------:R-:W-:Y:S01]  /*0d60*/  LEA.HI.X R31, R178, R5.reuse, RZ, 0x1, P0 ;  /* 0x00000005b21f7211 */ /* 0x080fe200000f0cff */
[----:B------:R-:W-:Y:S01]  /*0d70*/  IMAD.WIDE.U32 R168, R3, 0x2, R42 ;  /* 0x0000000203a87825 */ /* 0x000fe200078e002a */
[-C--:B------:R-:W-:Y:S01]  /*0d80*/  LEA R16, P0, R17, R4.reuse, 0x7 ;  /* 0x0000000411107211 */ /* 0x080fe200078038ff */
[----:B------:R-:W4:Y:S01]  /*0d90*/  LDG.E.U16 R42, desc[UR10][R146.64] ;  /* 0x0000000a922a7981 */ /* 0x000f22000c1e1500 */
[-C--:B------:R-:W-:Y:S01]  /*0da0*/  LEA R122, P5, R123, R4.reuse, 0x7 ;  /* 0x000000047b7a7211 */ /* 0x080fe200078a38ff */
[----:B------:R-:W-:Y:S01]  /*0db0*/  IMAD.WIDE.U32 R166, R3, 0x2, R46 ;  /* 0x0000000203a67825 */ /* 0x000fe200078e002e */
[-C--:B------:R-:W-:Y:S01]  /*0dc0*/  LEA.HI.X R17, R0, R5.reuse, RZ, 0x1, P0 ;  /* 0x0000000500117211 */ /* 0x080fe200000f0cff */
[----:B------:R0:W5:Y:S01]  /*0dd0*/  LDG.E.U16 R43, desc[UR10][R146.64+0x40] ;  /* 0x0000400a922b7981 */ /* 0x000162000c1e1500 */
[----:B------:R-:W-:Y:S01]  /*0de0*/  LOP3.LUT R35, R7, 0xc0, RZ, 0xfc, !PT ;  /* 0x000000c007237812 */ /* 0x000fe200078efcff */
[----:B------:R-:W-:Y:S01]  /*0df0*/  IMAD.WIDE.U32 R170, R3, 0x2, R52 ;  /* 0x0000000203aa7825 */ /* 0x000fe200078e0034 */
[C---:B------:R-:W-:Y:S01]  /*0e00*/  LOP3.LUT R23, R7.reuse, 0xd8, RZ, 0xfc, !PT ;  /* 0x000000d807177812 */ /* 0x040fe200078efcff */
[----:B------:R-:W5:Y:S01]  /*0e10*/  LDG.E.U16 R51, desc[UR10][R144.64] ;  /* 0x0000000a90337981 */ /* 0x000f62000c1e1500 */
[----:B------:R-:W-:Y:S01]  /*0e20*/  LOP3.LUT R21, R7, 0xdc, RZ, 0xfc, !PT ;  /* 0x000000dc07157812 */ /* 0x000fe200078efcff */
[----:B------:R-:W-:Y:S01]  /*0e30*/  IMAD.WIDE.U32 R172, R3, 0x2, R48 ;  /* 0x0000000203ac7825 */ /* 0x000fe200078e0030 */
[----:B------:R-:W-:Y:S01]  /*0e40*/  SHF.L.U32 R174, R35, 0x6, RZ ;  /* 0x0000000623ae7819 */ /* 0x000fe200000006ff */
[----:B------:R1:W5:Y:S01]  /*0e50*/  LDG.E.U16 R52, desc[UR10][R144.64+0x40] ;  /* 0x0000400a90347981 */ /* 0x000362000c1e1500 */
[----:B------:R-:W-:Y:S01]  /*0e60*/  LOP3.LUT R11, R7, 0xf4, RZ, 0xfc, !PT ;  /* 0x000000f4070b7812 */ /* 0x000fe200078efcff */
[----:B0-----:R-:W-:Y:S01]  /*0e70*/  IMAD.WIDE.U32 R146, R3, 0x2, R116 ;  /* 0x0000000203927825 */ /* 0x001fe200078e0074 */
[C---:B------:R-:W-:Y:S01]  /*0e80*/  SHF.L.U32 R186, R23.reuse, 0x6, RZ ;  /* 0x0000000617ba7819 */ /* 0x040fe200000006ff */
[----:B------:R-:W5:Y:S01]  /*0e90*/  LDG.E.U16 R46, desc[UR10][R168.64] ;  /* 0x0000000aa82e7981 */ /* 0x000f62000c1e1500 */
[----:B------:R-:W-:Y:S01]  /*0ea0*/  LEA R22, P4, R23, R4, 0x7 ;  /* 0x0000000417167211 */ /* 0x000fe200078838ff */
[----:B------:R-:W-:Y:S01]  /*0eb0*/  IMAD.SHL.U32 R160, R123, 0x40, RZ ;  /* 0x000000407ba07824 */ /* 0x000fe200078e00ff */
[----:B------:R-:W-:Y:S01]  /*0ec0*/  LOP3.LUT R63, R7, 0x8c, RZ, 0xfc, !PT ;  /* 0x0000008c073f7812 */ /* 0x000fe200078efcff */
[----:B------:R0:W5:Y:S01]  /*0ed0*/  LDG.E.U16 R47, desc[UR10][R168.64+0x40] ;  /* 0x0000400aa82f7981 */ /* 0x000162000c1e1500 */
[----:B------:R-:W-:Y:S01]  /*0ee0*/  IMAD.SHL.U32 R6, R21, 0x40, RZ ;  /* 0x0000004015067824 */ /* 0x000fe200078e00ff */
[----:B------:R-:W-:Y:S01]  /*0ef0*/  LOP3.LUT R9, R7, 0xf8, RZ, 0xfc, !PT ;  /* 0x000000f807097812 */ /* 0x000fe200078efcff */
[----:B-1----:R-:W-:Y:S01]  /*0f00*/  IMAD.WIDE.U32 R144, R3, 0x2, R112 ;  /* 0x0000000203907825 */ /* 0x002fe200078e0070 */
[----:B------:R-:W5:Y:S01]  /*0f10*/  LDG.E.U16 R44, desc[UR10][R166.64] ;  /* 0x0000000aa62c7981 */ /* 0x000f62000c1e1500 */
[----:B------:R-:W-:-:S02]  /*0f20*/  LEA.HI.X R123, R160, R5, RZ, 0x1, P5 ;  /* 0x00000005a07b7211 */ /* 0x000fc400028f0cff */
[-C--:B------:R-:W-:Y:S01]  /*0f30*/  LEA R34, P5, R35, R4.reuse, 0x7 ;  /* 0x0000000423227211 */ /* 0x080fe200078a38ff */
[----:B------:R1:W5:Y:S01]  /*0f40*/  LDG.E.U16 R41, desc[UR10][R166.64+0x40] ;  /* 0x0000400aa6297981 */ /* 0x000362000c1e1500 */
[----:B------:R-:W-:Y:S01]  /*0f50*/  IMAD.SHL.U32 R128, R11, 0x40, RZ ;  /* 0x000000400b807824 */ /* 0x000fe200078e00ff */
[-C--:B------:R-:W-:Y:S01]  /*0f60*/  LEA.HI.X R23, R186, R5.reuse, RZ, 0x1, P4 ;  /* 0x00000005ba177211 */ /* 0x080fe200020f0cff */
[----:B0-----:R-:W-:Y:S01]  /*0f70*/  IMAD.WIDE.U32 R168, R3, 0x2, R54 ;  /* 0x0000000203a87825 */ /* 0x001fe200078e0036 */
[----:B------:R-:W5:Y:S01]  /*0f80*/  LDG.E.U16 R49, desc[UR10][R170.64] ;  /* 0x0000000aaa317981 */ /* 0x000f62000c1e1500 */
[----:B------:R-:W-:Y:S02]  /*0f90*/  LEA.HI.X R35, R174, R5, RZ, 0x1, P5 ;  /* 0x00000005ae237211 */ /* 0x000fe400028f0cff */
[-C--:B------:R-:W-:Y:S01]  /*0fa0*/  LEA R20, P5, R21, R4.reuse, 0x7 ;  /* 0x0000000415147211 */ /* 0x080fe200078a38ff */
[----:B------:R0:W5:Y:S01]  /*0fb0*/  LDG.E.U16 R45, desc[UR10][R170.64+0x40] ;  /* 0x0000400aaa2d7981 */ /* 0x000162000c1e1500 */
[----:B------:R-:W-:Y:S01]  /*0fc0*/  IMAD.WIDE.U32 R140, R3, 0x2, R140 ;  /* 0x00000002038c7825 */ /* 0x000fe200078e008c */
[----:B------:R-:W-:-:S02]  /*0fd0*/  LEA R8, P4, R11, R4, 0x7 ;  /* 0x000000040b087211 */ /* 0x000fc400078838ff */
[----:B------:R-:W5:Y:S01]  /*0fe0*/  LDG.E.U16 R48, desc[UR10][R172.64] ;  /* 0x0000000aac307981 */ /* 0x000f62000c1e1500 */
[----:B-1----:R-:W-:Y:S01]  /*0ff0*/  IMAD.WIDE.U32 R166, R3, 0x2, R114 ;  /* 0x0000000203a67825 */ /* 0x002fe200078e0072 */
[----:B------:R-:W-:Y:S02]  /*1000*/  LEA R62, P6, R63, R4, 0x7 ;  /* 0x000000043f3e7211 */ /* 0x000fe400078c38ff */
[----:B------:R1:W5:Y:S01]  /*1010*/  LDG.E.U16 R53, desc[UR10][R172.64+0x40] ;  /* 0x0000400aac357981 */ /* 0x000362000c1e1500 */
[C---:B------:R-:W-:Y:S01]  /*1020*/  IMAD.WIDE.U32 R134, R3.reuse, 0x2, R134 ;  /* 0x0000000203867825 */ /* 0x040fe200078e0086 */
[----:B------:R-:W-:Y:S02]  /*1030*/  LEA.HI.X R21, R6, R5, RZ, 0x1, P5 ;  /* 0x0000000506157211 */ /* 0x000fe400028f0cff */
[----:B------:R-:W5:Y:S01]  /*1040*/  LDG.E.U16 R54, desc[UR10][R146.64] ;  /* 0x0000000a92367981 */ /* 0x000f62000c1e1500 */
[----:B0-----:R-:W-:Y:S01]  /*1050*/  IMAD.WIDE.U32 R170, R3, 0x2, R110 ;  /* 0x0000000203aa7825 */ /* 0x001fe200078e006e */
[----:B------:R-:W-:-:S02]  /*1060*/  LOP3.LUT R139, R7, 0xa8, RZ, 0xfc, !PT ;  /* 0x000000a8078b7812 */ /* 0x000fc400078efcff */
[----:B------:R0:W5:Y:S01]  /*1070*/  LDG.E.U16 R0, desc[UR10][R146.64+0x40] ;  /* 0x0000400a92007981 */ /* 0x000162000c1e1500 */
[----:B------:R-:W-:Y:S01]  /*1080*/  IMAD.SHL.U32 R148, R63, 0x40, RZ ;  /* 0x000000403f947824 */ /* 0x000fe200078e00ff */
[-C--:B------:R-:W-:Y:S01]  /*1090*/  LEA R6, P5, R9, R4.reuse, 0x7 ;  /* 0x0000000409067211 */ /* 0x080fe200078a38ff */
[----:B-1----:R-:W-:Y:S01]  /*10a0*/  IMAD.WIDE.U32 R172, R3, 0x2, R108 ;  /* 0x0000000203ac7825 */ /* 0x002fe200078e006c */
[----:B------:R-:W5:Y:S01]  /*10b0*/  LDG.E.U16 R114, desc[UR10][R144.64] ;  /* 0x0000000a90727981 */ /* 0x000f62000c1e1500 */
[----:B------:R-:W-:Y:S02]  /*10c0*/  LOP3.LUT R33, R7, 0xc4, RZ, 0xfc, !PT ;  /* 0x000000c407217812 */ /* 0x000fe400078efcff */
[----:B------:R-:W-:Y:S01]  /*10d0*/  IMAD.SHL.U32 R132, R9, 0x40, RZ ;  /* 0x0000004009847824 */ /* 0x000fe200078e00ff */
[----:B------:R1:W5:Y:S01]  /*10e0*/  LDG.E.U16 R113, desc[UR10][R144.64+0x40] ;  /* 0x0000400a90717981 */ /* 0x000362000c1e1500 */
[----:B------:R-:W-:Y:S01]  /*10f0*/  LOP3.LUT R27, R7, 0xd0, RZ, 0xfc, !PT ;  /* 0x000000d0071b7812 */ /* 0x000fe200078efcff */
[C---:B0-----:R-:W-:Y:S01]  /*1100*/  IMAD.WIDE.U32 R146, R3.reuse, 0x2, R102 ;  /* 0x0000000203927825 */ /* 0x041fe200078e0066 */
[-C--:B------:R-:W-:Y:S01]  /*1110*/  LEA.HI.X R9, R128, R5.reuse, RZ, 0x1, P4 ;  /* 0x0000000580097211 */ /* 0x080fe200020f0cff */
[----:B------:R-:W5:Y:S01]  /*1120*/  LDG.E.U16 R116, desc[UR10][R168.64] ;  /* 0x0000000aa8747981 */ /* 0x000f62000c1e1500 */
[-C--:B------:R-:W-:Y:S01]  /*1130*/  LEA.HI.X R63, R148, R5.reuse, RZ, 0x1, P6 ;  /* 0x00000005943f7211 */ /* 0x080fe200030f0cff */
[----:B------:R-:W-:Y:S01]  /*1140*/  IMAD.WIDE.U32 R34, R3, 0x2, R34 ;  /* 0x0000000203227825 */ /* 0x000fe200078e0022 */
[C---:B------:R-:W-:Y:S01]  /*1150*/  SHF.L.U32 R162, R139.reuse, 0x6, RZ ;  /* 0x000000068ba27819 */ /* 0x040fe200000006ff */
[----:B------:R0:W5:Y:S01]  /*1160*/  LDG.E.U16 R115, desc[UR10][R168.64+0x40] ;  /* 0x0000400aa8737981 */ /* 0x000162000c1e1500 */
[-C--:B------:R-:W-:Y:S01]  /*1170*/  LEA R138, P6, R139, R4.reuse, 0x7 ;  /* 0x000000048b8a7211 */ /* 0x080fe200078c38ff */
[----:B-1----:R-:W-:Y:S01]  /*1180*/  IMAD.WIDE.U32 R144, R3, 0x2, R98 ;  /* 0x0000000203907825 */ /* 0x002fe200078e0062 */
[----:B------:R-:W-:Y:S01]  /*1190*/  LOP3.LUT R19, R7, 0xe0, RZ, 0xfc, !PT ;  /* 0x000000e007137812 */ /* 0x000fe200078efcff */
[----:B------:R-:W5:Y:S01]  /*11a0*/  LDG.E.U16 R112, desc[UR10][R170.64] ;  /* 0x0000000aaa707981 */ /* 0x000f62000c1e1500 */
[-C--:B------:R-:W-:Y:S01]  /*11b0*/  LEA.HI.X R139, R162, R5.reuse, RZ, 0x1, P6 ;  /* 0x00000005a28b7211 */ /* 0x080fe200030f0cff */
[C---:B------:R-:W-:Y:S01]  /*11c0*/  IMAD.SHL.U32 R176, R33.reuse, 0x40, RZ ;  /* 0x0000004021b07824 */ /* 0x040fe200078e00ff */
[-C--:B------:R-:W-:Y:S01]  /*11d0*/  LEA R32, P6, R33, R4.reuse, 0x7 ;  /* 0x0000000421207211 */ /* 0x080fe200078c38ff */
[----:B------:R1:W5:Y:S01]  /*11e0*/  LDG.E.U16 R111, desc[UR10][R170.64+0x40] ;  /* 0x0000400aaa6f7981 */ /* 0x000362000c1e1500 */
[----:B------:R-:W-:Y:S01]  /*11f0*/  LOP3.LUT R13, R7, 0xec, RZ, 0xfc, !PT ;  /* 0x000000ec070d7812 */ /* 0x000fe200078efcff */
[----:B0-----:R-:W-:Y:S01]  /*1200*/  IMAD.WIDE.U32 R168, R3, 0x2, R106 ;  /* 0x0000000203a87825 */ /* 0x001fe200078e006a */
[CC--:B------:R-:W-:Y:S01]  /*1210*/  LEA R26, P2, R27.reuse, R4.reuse, 0x7 ;  /* 0x000000041b1a7211 */ /* 0x0c0fe200078438ff */
[----:B------:R-:W5:Y:S01]  /*1220*/  LDG.E.U16 R110, desc[UR10][R172.64] ;  /* 0x0000000aac6e7981 */ /* 0x000f62000c1e1500 */
[-C--:B------:R-:W-:Y:S01]  /*1230*/  LEA.HI.X R33, R176, R5.reuse, RZ, 0x1, P6 ;  /* 0x00000005b0217211 */ /* 0x080fe200030f0cff */
[----:B------:R-:W-:Y:S01]  /*1240*/  IMAD.SHL.U32 R182, R27, 0x40, RZ ;  /* 0x000000401bb67824 */ /* 0x000fe200078e00ff */
[----:B------:R-:W-:Y:S01]  /*1250*/  LOP3.LUT R7, R7, 0xfc, RZ, 0xfc, !PT ;  /* 0x000000fc07077812 */ /* 0x000fe200078efcff */
[----:B------:R0:W5:Y:S01]  /*1260*/  LDG.E.U16 R109, desc[UR10][R172.64+0x40] ;  /* 0x0000400aac6d7981 */ /* 0x000162000c1e1500 */
[C---:B------:R-:W-:Y:S01]  /*1270*/  IMAD.SHL.U32 R136, R19.reuse, 0x40, RZ ;  /* 0x0000004013887824 */ /* 0x040fe200078e00ff */
[----:B------:R-:W-:Y:S01]  /*1280*/  LEA R18, P6, R19, R4, 0x7 ;  /* 0x0000000413127211 */ /* 0x000fe200078c38ff */
[----:B-1----:R-:W-:Y:S01]  /*1290*/  IMAD.WIDE.U32 R170, R3, 0x2, R100 ;  /* 0x0000000203aa7825 */ /* 0x002fe200078e0064 */
[----:B------:R-:W5:Y:S01]  /*12a0*/  LDG.E.U16 R108, desc[UR10][R146.64] ;  /* 0x0000000a926c7981 */ /* 0x000f62000c1e1500 */
[----:B------:R-:W-:-:S02]  /*12b0*/  LEA.HI.X R27, R182, R5, RZ, 0x1, P2 ;  /* 0x00000005b61b7211 */ /* 0x000fc400010f0cff */
[C---:B------:R-:W-:Y:S01]  /*12c0*/  IMAD.SHL.U32 R118, R13.reuse, 0x40, RZ ;  /* 0x000000400d767824 */ /* 0x040fe200078e00ff */
[----:B------:R1:W5:Y:S01]  /*12d0*/  LDG.E.U16 R107, desc[UR10][R146.64+0x40] ;  /* 0x0000400a926b7981 */ /* 0x000362000c1e1500 */
[-C--:B------:R-:W-:Y:S01]  /*12e0*/  LEA R12, P2, R13, R4.reuse, 0x7 ;  /* 0x000000040d0c7211 */ /* 0x080fe200078438ff */
[----:B0-----:R-:W-:Y:S01]  /*12f0*/  IMAD.WIDE.U32 R172, R3, 0x2, R96 ;  /* 0x0000000203ac7825 */ /* 0x001fe200078e0060 */
[-C--:B------:R-:W-:Y:S01]  /*1300*/  LEA.HI.X R19, R136, R5.reuse, RZ, 0x1, P6 ;  /* 0x0000000588137211 */ /* 0x080fe200030f0cff */
[----:B------:R-:W5:Y:S01]  /*1310*/  LDG.E.U16 R102, desc[UR10][R144.64] ;  /* 0x0000000a90667981 */ /* 0x000f62000c1e1500 */
[----:B------:R-:W-:Y:S01]  /*1320*/  LEA R4, P6, R7, R4, 0x7 ;  /* 0x0000000407047211 */ /* 0x000fe200078c38ff */
[C---:B------:R-:W-:Y:S01]  /*1330*/  IMAD.WIDE.U32 R24, R3.reuse, 0x2, R24 ;  /* 0x0000000203187825 */ /* 0x040fe200078e0018 */
[-C--:B------:R-:W-:Y:S01]  /*1340*/  LEA.HI.X R13, R118, R5.reuse, RZ, 0x1, P2 ;  /* 0x00000005760d7211 */ /* 0x080fe200010f0cff */
[----:B------:R0:W5:Y:S01]  /*1350*/  LDG.E.U16 R101, desc[UR10][R144.64+0x40] ;  /* 0x0000400a90657981 */ /* 0x000162000c1e1500 */
[----:B------:R-:W-:Y:S01]  /*1360*/  LEA.HI.X R11, R124, R5, RZ, 0x1, P3 ;  /* 0x000000057c0b7211 */ /* 0x000fe200018f0cff */
[----:B-1----:R-:W-:-:S02]  /*1370*/  IMAD.WIDE.U32 R146, R3, 0x2, R90 ;  /* 0x0000000203927825 */ /* 0x002fc400078e005a */
[----:B------:R-:W5:Y:S04]  /*1380*/  LDG.E.U16 R50, desc[UR10][R166.64] ;  /* 0x0000000aa6327981 */ /* 0x000f68000c1e1500 */
[----:B------:R1:W5:Y:S04]  /*1390*/  LDG.E.U16 R117, desc[UR10][R166.64+0x40] ;  /* 0x0000400aa6757981 */ /* 0x000368000c1e1500 */
[----:B------:R-:W5:Y:S01]  /*13a0*/  LDG.E.U16 R55, desc[UR10][R140.64+0x40] ;  /* 0x0000400a8c377981 */ /* 0x000f62000c1e1500 */
[----:B0-----:R-:W-:-:S03]  /*13b0*/  IMAD.WIDE.U32 R144, R3, 0x2, R84 ;  /* 0x0000000203907825 */ /* 0x001fc600078e0054 */
[----:B------:R-:W5:Y:S04]  /*13c0*/  LDG.E.U16 R103, desc[UR10][R168.64+0x40] ;  /* 0x0000400aa8677981 */ /* 0x000f68000c1e1500 */
[----:B------:R-:W5:Y:S01]  /*13d0*/  LDG.E.U16 R128, desc[UR10][R134.64+0x40] ;  /* 0x0000400a86807981 */ /* 0x000f62000c1e1500 */
[----:B-1----:R-:W-:-:S03]  /*13e0*/  IMAD.WIDE.U32 R166, R3, 0x2, R104 ;  /* 0x0000000203a67825 */ /* 0x002fc600078e0068 */
[----:B------:R0:W5:Y:S01]  /*13f0*/  LDG.E.U16 R104, desc[UR10][R168.64] ;  /* 0x0000000aa8687981 */ /* 0x000162000c1e1500 */
[----:B------:R-:W-:-:S03]  /*1400*/  IMAD.WIDE.U32 R138, R3, 0x2, R138 ;  /* 0x00000002038a7825 */ /* 0x000fc600078e008a */
[----:B------:R-:W5:Y:S01]  /*1410*/  LDG.E.U16 R98, desc[UR10][R172.64] ;  /* 0x0000000aac627981 */ /* 0x000f62000c1e1500 */
[----:B------:R-:W-:Y:S01]  /*1420*/  IMAD.SHL.U32 R136, R7, 0x40, RZ ;  /* 0x0000004007887824 */ /* 0x000fe200078e00ff */
[-C--:B------:R-:W-:Y:S02]  /*1430*/  LEA.HI.X R7, R132, R5.reuse, RZ, 0x1, P5 ;  /* 0x0000000584077211 */ /* 0x080fe400028f0cff */
[----:B------:R1:W5:Y:S01]  /*1440*/  LDG.E.U16 R97, desc[UR10][R172.64+0x40] ;  /* 0x0000400aac617981 */ /* 0x000362000c1e1500 */
[C---:B0-----:R-:W-:Y:S01]  /*1450*/  IMAD.WIDE.U32 R168, R3.reuse, 0x2, R94 ;  /* 0x0000000203a87825 */ /* 0x041fe200078e005e */
[----:B------:R-:W-:Y:S02]  /*1460*/  LEA.HI.X R5, R136, R5, RZ, 0x1, P6 ;  /* 0x0000000588057211 */ /* 0x000fe400030f0cff */
[----:B------:R-:W5:Y:S04]  /*1470*/  LDG.E.U16 R96, desc[UR10][R146.64] ;  /* 0x0000000a92607981 */ /* 0x000f68000c1e1500 */
[----:B------:R0:W5:Y:S01]  /*1480*/  LDG.E.U16 R95, desc[UR10][R146.64+0x40] ;  /* 0x0000400a925f7981 */ /* 0x000162000c1e1500 */
[----:B-1----:R-:W-:-:S03]  /*1490*/  IMAD.WIDE.U32 R172, R3, 0x2, R88 ;  /* 0x0000000203ac7825 */ /* 0x002fc600078e0058 */
[----:B------:R-:W5:Y:S04]  /*14a0*/  LDG.E.U16 R90, desc[UR10][R144.64] ;  /* 0x0000000a905a7981 */ /* 0x000f68000c1e1500 */
[----:B------:R1:W5:Y:S01]  /*14b0*/  LDG.E.U16 R89, desc[UR10][R144.64+0x40] ;  /* 0x0000400a90597981 */ /* 0x000362000c1e1500 */
[----:B0-----:R-:W-:-:S03]  /*14c0*/  IMAD.WIDE.U32 R146, R3, 0x2, R78 ;  /* 0x0000000203927825 */ /* 0x001fc600078e004e */
        /* <DEDUP_REMOVED lines=36> */
[----:B------:R0:W5:Y:S04]  /*1710*/  LDG.E.U16 R56, desc[UR10][R140.64] ;  /* 0x0000000a8c387981 */ /* 0x000168000c1e1500 */
[----:B------:R-:W5:Y:S01]  /*1720*/  LDG.E.U16 R82, desc[UR10][R166.64] ;  /* 0x0000000aa6527981 */ /* 0x000f62000c1e1500 */
[----:B-1----:R-:W-:-:S03]  /*1730*/  IMAD.WIDE.U32 R144, R3, 0x2, R126 ;  /* 0x0000000203907825 */ /* 0x002fc600078e007e */
[----:B------:R-:W5:Y:S01]  /*1740*/  LDG.E.U16 R126, desc[UR10][R134.64] ;  /* 0x0000000a867e7981 */ /* 0x000f62000c1e1500 */
[----:B0-----:R-:W-:-:S03]  /*1750*/  IMAD.WIDE.U32 R140, R3, 0x2, R38 ;  /* 0x00000002038c7825 */ /* 0x001fc600078e0026 */
[----:B------:R-:W5:Y:S04]  /*1760*/  LDG.E.U16 R39, desc[UR10][R34.64] ;  /* 0x0000000a22277981 */ /* 0x000f68000c1e1500 */
[----:B------:R0:W5:Y:S04]  /*1770*/  LDG.E.U16 R81, desc[UR10][R166.64+0x40] ;  /* 0x0000400aa6517981 */ /* 0x000168000c1e1500 */
[----:B------:R1:W5:Y:S01]  /*1780*/  LDG.E.U16 R135, desc[UR10][R34.64+0x40] ;  /* 0x0000400a22877981 */ /* 0x000362000c1e1500 */
[----:B------:R-:W-:-:S03]  /*1790*/  IMAD.WIDE.U32 R32, R3, 0x2, R32 ;  /* 0x0000000203207825 */ /* 0x000fc600078e0020 */
[----:B------:R-:W5:Y:S01]  /*17a0*/  LDG.E.U16 R67, desc[UR10][R168.64+0x40] ;  /* 0x0000400aa8437981 */ /* 0x000f62000c1e1500 */
[----:B0-----:R-:W-:-:S03]  /*17b0*/  IMAD.WIDE.U32 R166, R3, 0x2, R68 ;  /* 0x0000000203a67825 */ /* 0x001fc600078e0044 */
[----:B------:R0:W5:Y:S01]  /*17c0*/  LDG.E.U16 R68, desc[UR10][R168.64] ;  /* 0x0000000aa8447981 */ /* 0x000162000c1e1500 */
[C---:B-1----:R-:W-:Y:S02]  /*17d0*/  IMAD.WIDE.U32 R34, R3.reuse, 0x2, R22 ;  /* 0x0000000203227825 */ /* 0x042fe400078e0016 */
[----:B------:R-:W1:Y:S01]  /*17e0*/  LDC.64 R22, c[0x0][0x218] ;  /* 0x00008600ff167b82 */ /* 0x000e620000000a00 */
[----:B------:R-:W5:Y:S01]  /*17f0*/  LDG.E.U16 R70, desc[UR10][R166.64] ;  /* 0x0000000aa6467981 */ /* 0x000f62000c1e1500 */
[----:B------:R-:W-:-:S03]  /*1800*/  IMAD.WIDE.U32 R16, R3, 0x2, R16 ;  /* 0x0000000203107825 */ /* 0x000fc600078e0010 */
[----:B------:R2:W5:Y:S01]  /*1810*/  LDG.E.U16 R69, desc[UR10][R166.64+0x40] ;  /* 0x0000400aa6457981 */ /* 0x000562000c1e1500 */
[----:B0-----:R-:W-:-:S03]  /*1820*/  IMAD.WIDE.U32 R168, R3, 0x2, R120 ;  /* 0x0000000203a87825 */ /* 0x001fc600078e0078 */
[----:B------:R-:W5:Y:S01]  /*1830*/  LDG.E.U16 R60, desc[UR10][R146.64] ;  /* 0x0000000a923c7981 */ /* 0x000f62000c1e1500 */
[----:B------:R-:W-:-:S03]  /*1840*/  IMAD.WIDE.U32 R30, R3, 0x2, R30 ;  /* 0x00000002031e7825 */ /* 0x000fc600078e001e */
[----:B------:R-:W5:Y:S01]  /*1850*/  LDG.E.U16 R120, desc[UR10][R138.64] ;  /* 0x0000000a8a787981 */ /* 0x000f62000c1e1500 */
[----:B--2---:R-:W-:-:S03]  /*1860*/  IMAD.WIDE.U32 R166, R3, 0x2, R58 ;  /* 0x0000000203a67825 */ /* 0x004fc600078e003a */
[----:B------:R0:W2:Y:S01]  /*1870*/  LDG.E.U16 R59, desc[UR10][R146.64+0x40] ;  /* 0x0000400a923b7981 */ /* 0x0000a2000c1e1500 */
[----:B------:R-:W-:-:S03]  /*1880*/  IMAD.WIDE.U32 R28, R3, 0x2, R28 ;  /* 0x00000002031c7825 */ /* 0x000fc600078e001c */
[----:B------:R3:W2:Y:S01]  /*1890*/  LDG.E.U16 R118, desc[UR10][R138.64+0x40] ;  /* 0x0000400a8a767981 */ /* 0x0006a2000c1e1500 */
[----:B------:R-:W-:-:S03]  /*18a0*/  IMAD.WIDE.U32 R26, R3, 0x2, R26 ;  /* 0x00000002031a7825 */ /* 0x000fc600078e001a */
[----:B------:R-:W2:Y:S01]  /*18b0*/  LDG.E.U16 R132, desc[UR10][R144.64+0x40] ;  /* 0x0000400a90847981 */ /* 0x000ea2000c1e1500 */
[----:B0-----:R-:W-:-:S03]  /*18c0*/  IMAD.WIDE.U32 R146, R3, 0x2, R130 ;  /* 0x0000000203927825 */ /* 0x001fc600078e0082 */
[----:B------:R-:W2:Y:S01]  /*18d0*/  LDG.E.U16 R130, desc[UR10][R144.64] ;  /* 0x0000000a90827981 */ /* 0x000ea2000c1e1500 */
[----:B---3--:R-:W-:-:S03]  /*18e0*/  IMAD.WIDE.U32 R138, R3, 0x2, R36 ;  /* 0x00000002038a7825 */ /* 0x008fc600078e0024 */
[----:B------:R-:W3:Y:S01]  /*18f0*/  LDG.E.U16 R136, desc[UR10][R32.64] ;  /* 0x0000000a20887981 */ /* 0x000ee2000c1e1500 */
[----:B------:R-:W-:-:S03]  /*1900*/  IMAD.WIDE.U32 R20, R3, 0x2, R20 ;  /* 0x0000000203147825 */ /* 0x000fc600078e0014 */
        /* <DEDUP_REMOVED lines=11> */
[----:B------:R-:W-:-:S03]  /*19c0*/  IMAD.SHL.U32 R152, R165, 0x80, RZ ;  /* 0x00000080a5987824 */ /* 0x000fc600078e00ff */
[----:B------:R-:W3:Y:S04]  /*19d0*/  LDG.E.U16 R134, desc[UR10][R138.64+0x40] ;  /* 0x0000400a8a867981 */ /* 0x000ee8000c1e1500 */
[----:B------:R-:W3:Y:S04]  /*19e0*/  LDG.E.U16 R24, desc[UR10][R16.64] ;  /* 0x0000000a10187981 */ /* 0x000ee8000c1e1500 */
[----:B------:R0:W3:Y:S04]  /*19f0*/  LDG.E.U16 R25, desc[UR10][R16.64+0x40] ;  /* 0x0000400a10197981 */ /* 0x0000e8000c1e1500 */
[----:B------:R-:W3:Y:S04]  /*1a00*/  LDG.E.U16 R127, desc[UR10][R146.64] ;  /* 0x0000000a927f7981 */ /* 0x000ee8000c1e1500 */
[----:B------:R-:W3:Y:S01]  /*1a10*/  LDG.E.U16 R131, desc[UR10][R146.64+0x40] ;  /* 0x0000400a92837981 */ /* 0x000ee2000c1e1500 */
[----:B0-----:R-:W-:Y:S01]  /*1a20*/  IMAD.WIDE.U32 R16, R3, 0x2, R6 ;  /* 0x0000000203107825 */ /* 0x001fe200078e0006 */
[----:B-1----:R-:W-:-:S02]  /*1a30*/  LEA R6, P0, R165, R22, 0x8 ;  /* 0x00000016a5067211 */ /* 0x002fc400078040ff */
[----:B------:R-:W3:Y:S04]  /*1a40*/  LDG.E.U16 R142, desc[UR10][R30.64] ;  /* 0x0000000a1e8e7981 */ /* 0x000ee8000c1e1500 */
[----:B------:R-:W3:Y:S01]  /*1a50*/  LDG.E.U16 R141, desc[UR10][R30.64+0x40] ;  /* 0x0000400a1e8d7981 */ /* 0x000ee2000c1e1500 */
[----:B------:R-:W-:-:S03]  /*1a60*/  LEA.HI.X R7, R152, R23, RZ, 0x1, P0 ;  /* 0x0000001798077211 */ /* 0x000fc600000f0cff */
[----:B------:R-:W3:Y:S04]  /*1a70*/  LDG.E.U16 R140, desc[UR10][R28.64] ;  /* 0x0000000a1c8c7981 */ /* 0x000ee8000c1e1500 */
[----:B------:R-:W3:Y:S01]  /*1a80*/  LDG.E.U16 R138, desc[UR10][R28.64+0x40] ;  /* 0x0000400a1c8a7981 */ /* 0x000ee2000c1e1500 */
[----:B------:R-:W-:-:S03]  /*1a90*/  IMAD.WIDE.U32 R4, R3, 0x2, R4 ;  /* 0x0000000203047825 */ /* 0x000fc600078e0004 */
[----:B------:R-:W3:Y:S04]  /*1aa0*/  LDG.E.U16 R139, desc[UR10][R26.64] ;  /* 0x0000000a1a8b7981 */ /* 0x000ee8000c1e1500 */
        /* <DEDUP_REMOVED lines=8> */
[----:B------:R0:W3:Y:S04]  /*1b30*/  LDG.E.U16 R21, desc[UR10][R12.64+0x40] ;  /* 0x0000400a0c157981 */ /* 0x0000e8000c1e1500 */
[----:B------:R-:W3:Y:S04]  /*1b40*/  LDG.E.U16 R31, desc[UR10][R14.64] ;  /* 0x0000000a0e1f7981 */ /* 0x000ee8000c1e1500 */
[----:B------:R1:W3:Y:S01]  /*1b50*/  LDG.E.U16 R35, desc[UR10][R14.64+0x40] ;  /* 0x0000400a0e237981 */ /* 0x0002e2000c1e1500 */
[----:B0-----:R-:W-:-:S03]  /*1b60*/  IMAD.SHL.U32 R12, R163, 0x80, RZ ;  /* 0x00000080a30c7824 */ /* 0x001fc600078e00ff */
[----:B------:R-:W3:Y:S04]  /*1b70*/  LDG.E.U16 R20, desc[UR10][R10.64] ;  /* 0x0000000a0a147981 */ /* 0x000ee8000c1e1500 */
[----:B------:R0:W3:Y:S01]  /*1b80*/  LDG.E.U16 R18, desc[UR10][R10.64+0x40] ;  /* 0x0000400a0a127981 */ /* 0x0000e2000c1e1500 */
[----:B-1----:R-:W-:-:S03]  /*1b90*/  SHF.L.U32 R14, R161, 0x7, RZ ;  /* 0x00000007a10e7819 */ /* 0x002fc600000006ff */
[----:B------:R-:W3:Y:S04]  /*1ba0*/  LDG.E.U16 R19, desc[UR10][R8.64] ;  /* 0x0000000a08137981 */ /* 0x000ee8000c1e1500 */
[----:B------:R1:W3:Y:S01]  /*1bb0*/  LDG.E.U16 R148, desc[UR10][R8.64+0x40] ;  /* 0x0000400a08947981 */ /* 0x0002e2000c1e1500 */
[----:B0-----:R-:W-:Y:S01]  /*1bc0*/  LEA R10, P0, R163, R22, 0x8 ;  /* 0x00000016a30a7211 */ /* 0x001fe200078040ff */
[----:B------:R-:W-:Y:S02]  /*1bd0*/  IMAD.WIDE.U32 R6, R3, 0x2, R6 ;  /* 0x0000000203067825 */ /* 0x000fe400078e0006 */
[----:B------:R-:W3:Y:S01]  /*1be0*/  LDG.E.U16 R152, desc[UR10][R4.64] ;  /* 0x0000000a04987981 */ /* 0x000ee2000c1e1500 */
[----:B------:R-:W-:-:S03]  /*1bf0*/  LEA.HI.X R11, R12, R23, RZ, 0x1, P0 ;  /* 0x000000170c0b7211 */ /* 0x000fc600000f0cff */
[----:B------:R0:W3:Y:S01]  /*1c00*/  LDG.E.U16 R154, desc[UR10][R4.64+0x40] ;  /* 0x0000400a049a7981 */ /* 0x0000e2000c1e1500 */
[-C--:B-1----:R-:W-:Y:S01]  /*1c10*/  LEA R8, P1, R161, R22.reuse, 0x8 ;  /* 0x00000016a1087211 */ /* 0x082fe200078240ff */
[----:B------:R-:W-:Y:S02]  /*1c20*/  IMAD.SHL.U32 R12, R159, 0x80, RZ ;  /* 0x000000809f0c7824 */ /* 0x000fe400078e00ff */
[----:B------:R-:W3:Y:S01]  /*1c30*/  LDG.E.U16 R147, desc[UR10][R16.64] ;  /* 0x0000000a10937981 */ /* 0x000ee2000c1e1500 */
[----:B------:R-:W-:Y:S01]  /*1c40*/  LEA.HI.X R9, R14, R23, RZ, 0x1, P1 ;  /* 0x000000170e097211 */ /* 0x000fe200008f0cff */
[----:B------:R-:W-:Y:S02]  /*1c50*/  IMAD.SHL.U32 R175, R157, 0x80, RZ ;  /* 0x000000809daf7824 */ /* 0x000fe400078e00ff */
[----:B------:R-:W3:Y:S01]  /*1c60*/  LDG.E.U16 R150, desc[UR10][R16.64+0x40] ;  /* 0x0000400a10967981 */ /* 0x000ee2000c1e1500 */
[----:B0-----:R-:W-:Y:S01]  /*1c70*/  LEA R4, P0, R159, R22, 0x8 ;  /* 0x000000169f047211 */ /* 0x001fe200078040ff */
[----:B------:R-:W-:-:S02]  /*1c80*/  IMAD.WIDE.U32 R8, R3, 0x2, R8 ;  /* 0x0000000203087825 */ /* 0x000fc400078e0008 */
[----:B------:R-:W3:Y:S01]  /*1c90*/  LDG.E.U16 R156, desc[UR10][R6.64] ;  /* 0x0000000a069c7981 */ /* 0x000ee2000c1e1500 */
[----:B------:R-:W-:-:S03]  /*1ca0*/  LEA.HI.X R5, R12, R23, RZ, 0x1, P0 ;  /* 0x000000170c057211 */ /* 0x000fc600000f0cff */
[----:B------:R-:W3:Y:S04]  /*1cb0*/  LDG.E.U16 R158, desc[UR10][R6.64+0xc0] ;  /* 0x0000c00a069e7981 */ /* 0x000ee8000c1e1500 */
[----:B------:R-:W3:Y:S04]  /*1cc0*/  LDG.E.U16 R17, desc[UR10][R6.64+0x40] ;  /* 0x0000400a06117981 */ /* 0x000ee8000c1e1500 */
[----:B------:R0:W3:Y:S01]  /*1cd0*/  LDG.E.U16 R16, desc[UR10][R6.64+0x80] ;  /* 0x0000800a06107981 */ /* 0x0000e2000c1e1500 */
[----:B------:R-:W-:-:S03]  /*1ce0*/  IMAD.WIDE.U32 R10, R3, 0x2, R10 ;  /* 0x00000002030a7825 */ /* 0x000fc600078e000a */
[----:B------:R-:W2:Y:S04]  /*1cf0*/  LDG.E.U16 R76, desc[UR10][R170.64] ;  /* 0x0000000aaa4c7981 */ /* 0x000ea8000c1e1500 */
[----:B------:R1:W3:Y:S01]  /*1d00*/  LDG.E.U16 R75, desc[UR10][R170.64+0x40] ;  /* 0x0000400aaa4b7981 */ /* 0x0002e2000c1e1500 */
[----:B0-----:R-:W-:Y:S01]  /*1d10*/  LEA R6, P1, R157, R22, 0x8 ;  /* 0x000000169d067211 */ /* 0x001fe200078240ff */
[----:B------:R-:W-:Y:S02]  /*1d20*/  IMAD.WIDE.U32 R12, R3, 0x2, R4 ;  /* 0x00000002030c7825 */ /* 0x000fe400078e0004 */
[----:B------:R-:W3:Y:S01]  /*1d30*/  LDG.E.U16 R164, desc[UR10][R8.64] ;  /* 0x0000000a08a47981 */ /* 0x000ee2000c1e1500 */
[----:B------:R-:W-:-:S03]  /*1d40*/  LEA.HI.X R7, R175, R23, RZ, 0x1, P1 ;  /* 0x00000017af077211 */ /* 0x000fc600008f0cff */
[----:B------:R-:W3:Y:S01]  /*1d50*/  LDG.E.U16 R163, desc[UR10][R8.64+0x40] ;  /* 0x0000400a08a37981 */ /* 0x000ee2000c1e1500 */
[----:B-1----:R-:W-:-:S03]  /*1d60*/  IMAD.WIDE.U32 R170, R3, 0x2, R62 ;  /* 0x0000000203aa7825 */ /* 0x002fc600078e003e */
[----:B------:R-:W3:Y:S01]  /*1d70*/  LDG.E.U16 R157, desc[UR10][R8.64+0x80] ;  /* 0x0000800a089d7981 */ /* 0x000ee2000c1e1500 */
[----:B------:R-:W-:-:S03]  /*1d80*/  LEA R4, P0, R155, R22, 0x8 ;  /* 0x000000169b047211 */ /* 0x000fc600078040ff */
[----:B------:R0:W3:Y:S04]  /*1d90*/  LDG.E.U16 R165, desc[UR10][R8.64+0xc0] ;  /* 0x0000c00a08a57981 */ /* 0x0000e8000c1e1500 */
[----:B------:R-:W3:Y:S04]  /*1da0*/  LDG.E.U16 R64, desc[UR10][R170.64] ;  /* 0x0000000aaa407981 */ /* 0x000ee8000c1e1500 */
[----:B------:R1:W3:Y:S01]  /*1db0*/  LDG.E.U16 R63, desc[UR10][R170.64+0x40] ;  /* 0x0000400aaa3f7981 */ /* 0x0002e2000c1e1500 */
[----:B0-----:R-:W-:-:S03]  /*1dc0*/  IMAD.SHL.U32 R9, R155, 0x80, RZ ;  /* 0x000000809b097824 */ /* 0x001fc600078e00ff */
[----:B------:R-:W3:Y:S01]  /*1dd0*/  LDG.E.U16 R161, desc[UR10][R10.64] ;  /* 0x0000000a0aa17981 */ /* 0x000ee2000c1e1500 */
[----:B------:R-:W-:-:S03]  /*1de0*/  IMAD.SHL.U32 R8, R153, 0x80, RZ ;  /* 0x0000008099087824 */ /* 0x000fc600078e00ff */
[----:B------:R-:W3:Y:S01]  /*1df0*/  LDG.E.U16 R160, desc[UR10][R10.64+0x40] ;  /* 0x0000400a0aa07981 */ /* 0x000ee2000c1e1500 */
[----:B-1----:R-:W-:-:S03]  /*1e00*/  IMAD.WIDE.U32 R170, R3, 0x2, R122 ;  /* 0x0000000203aa7825 */ /* 0x002fc600078e007a */
[----:B------:R-:W3:Y:S01]  /*1e10*/  LDG.E.U16 R159, desc[UR10][R10.64+0x80] ;  /* 0x0000800a0a9f7981 */ /* 0x000ee2000c1e1500 */
[----:B------:R-:W-:-:S03]  /*1e20*/  LEA.HI.X R5, R9, R23, RZ, 0x1, P0 ;  /* 0x0000001709057211 */ /* 0x000fc600000f0cff */
[----:B------:R0:W3:Y:S04]  /*1e30*/  LDG.E.U16 R162, desc[UR10][R10.64+0xc0] ;  /* 0x0000c00a0aa27981 */ /* 0x0000e8000c1e1500 */
[----:B------:R-:W-:Y:S04]  /*1e40*/  STL [R1+0x9c], R175 ;  /* 0x00009caf01007387 */ /* 0x000fe80000100800 */
[----:B------:R-:W3:Y:S01]  /*1e50*/  LDG.E.U16 R124, desc[UR10][R168.64] ;  /* 0x0000000aa87c7981 */ /* 0x000ee2000c1e1500 */
[----:B0-----:R-:W-:Y:S01]  /*1e60*/  IMAD.WIDE.U32 R10, R3, 0x2, R6 ;  /* 0x00000002030a7825 */ /* 0x001fe200078e0006 */
[----:B------:R-:W-:-:S02]  /*1e70*/  LEA R6, P1, R153, R22, 0x8 ;  /* 0x0000001699067211 */ /* 0x000fc400078240ff */
[----:B------:R-:W3:Y:S02]  /*1e80*/  LDG.E.U16 R123, desc[UR10][R168.64+0x40] ;  /* 0x0000400aa87b7981 */ /* 0x000ee4000c1e1500 */
[----:B------:R-:W-:Y:S02]  /*1e90*/  LEA.HI.X R7, R8, R23, RZ, 0x1, P1 ;  /* 0x0000001708077211 */ /* 0x000fe400008f0cff */
[----:B------:R-:W3:Y:S04]  /*1ea0*/  LDG.E.U16 R122, desc[UR10][R170.64] ;  /* 0x0000000aaa7a7981 */ /* 0x000ee8000c1e1500 */
[----:B------:R-:W3:Y:S04]  /*1eb0*/  LDG.E.U16 R121, desc[UR10][R170.64+0x40] ;  /* 0x0000400aaa797981 */ /* 0x000ee8000c1e1500 */
[----:B------:R-:W-:Y:S04]  /*1ec0*/  STL [R1+0x98], R9 ;  /* 0x0000980901007387 */ /* 0x000fe80000100800 */
[----:B------:R0:W-:Y:S04]  /*1ed0*/  STL [R1+0x94], R8 ;  /* 0x0000940801007387 */ /* 0x0001e80000100800 */
[----:B------:R-:W3:Y:S04]  /*1ee0*/  LDG.E.U16 R170, desc[UR10][R10.64] ;  /* 0x0000000a0aaa7981 */ /* 0x000ee8000c1e1500 */
[----:B------:R-:W3:Y:S01]  /*1ef0*/  LDG.E.U16 R169, desc[UR10][R10.64+0x40] ;  /* 0x0000400a0aa97981 */ /* 0x000ee2000c1e1500 */
[----:B0-----:R-:W-:-:S03]  /*1f00*/  IMAD.WIDE.U32 R8, R3, 0x2, R4 ;  /* 0x0000000203087825 */ /* 0x001fc600078e0004 */
[----:B------:R-:W3:Y:S01]  /*1f10*/  LDG.E.U16 R153, desc[UR10][R10.64+0x80] ;  /* 0x0000800a0a997981 */ /* 0x000ee2000c1e1500 */
[----:B------:R-:W-:-:S03]  /*1f20*/  LEA R4, P0, R151, R22, 0x8 ;  /* 0x0000001697047211 */ /* 0x000fc600078040ff */
[----:B------:R0:W3:Y:S04]  /*1f30*/  LDG.E.U16 R171, desc[UR10][R10.64+0xc0] ;  /* 0x0000c00a0aab7981 */ /* 0x0000e8000c1e1500 */
[----:B------:R-:W3:Y:S04]  /*1f40*/  LDG.E.U16 R58, desc[UR10][R166.64] ;  /* 0x0000000aa63a7981 */ /* 0x000ee8000c1e1500 */
[----:B------:R-:W3:Y:S01]  /*1f50*/  LDG.E.U16 R57, desc[UR10][R166.64+0x40] ;  /* 0x0000400aa6397981 */ /* 0x000ee2000c1e1500 */
[----:B0-----:R-:W-:Y:S01]  /*1f60*/  IMAD.SHL.U32 R11, R151, 0x80, RZ ;  /* 0x00000080970b7824 */ /* 0x001fe200078e00ff */
[----:B------:R-:W-:-:S02]  /*1f70*/  SHF.L.U32 R10, R149, 0x7, RZ ;  /* 0x00000007950a7819 */ /* 0x000fc400000006ff */
[----:B------:R-:W3:Y:S04]  /*1f80*/  LDG.E.U16 R155, desc[UR10][R12.64+0x80] ;  /* 0x0000800a0c9b7981 */ /* 0x000ee8000c1e1500 */
[----:B------:R-:W3:Y:S01]  /*1f90*/  LDG.E.U16 R168, desc[UR10][R12.64+0xc0] ;  /* 0x0000c00a0ca87981 */ /* 0x000ee2000c1e1500 */
[----:B------:R-:W-:-:S03]  /*1fa0*/  LEA.HI.X R5, R11, R23, RZ, 0x1, P0 ;  /* 0x000000170b057211 */ /* 0x000fc600000f0cff */
[----:B------:R-:W3:Y:S04]  /*1fb0*/  LDG.E.U16 R167, desc[UR10][R12.64] ;  /* 0x0000000a0ca77981 */ /* 0x000ee8000c1e1500 */
[----:B------:R0:W3:Y:S04]  /*1fc0*/  LDG.E.U16 R166, desc[UR10][R12.64+0x40] ;  /* 0x0000400a0ca67981 */ /* 0x0000e8000c1e1500 */
[----:B------:R-:W-:Y:S04]  /*1fd0*/  STL [R1+0x90], R11 ;  /* 0x0000900b01007387 */ /* 0x000fe80000100800 */
[----:B------:R-:W3:Y:S01]  /*1fe0*/  LDG.E.U16 R62, desc[UR10][R172.64] ;  /* 0x0000000aac3e7981 */ /* 0x000ee2000c1e1500 */
[----:B0-----:R-:W-:Y:S01]  /*1ff0*/  IMAD.WIDE.U32 R12, R3, 0x2, R6 ;  /* 0x00000002030c7825 */ /* 0x001fe200078e0006 */
[----:B------:R-:W-:-:S02]  /*2000*/  LEA R6, P1, R149, R22, 0x8 ;  /* 0x0000001695067211 */ /* 0x000fc400078240ff */
[----:B------:R0:W-:Y:S02]  /*2010*/  STL [R1+0x8c], R10 ;  /* 0x00008c0a01007387 */ /* 0x0001e40000100800 */
[----:B------:R-:W-:Y:S02]  /*2020*/  LEA.HI.X R7, R10, R23, RZ, 0x1, P1 ;  /* 0x000000170a077211 */ /* 0x000fe400008f0cff */
        /* <DEDUP_REMOVED lines=8> */
[----:B0-----:R-:W-:-:S03]  /*20b0*/  IMAD.SHL.U32 R13, R143, 0x80, RZ ;  /* 0x000000808f0d7824 */ /* 0x001fc600078e00ff */
[----:B------:R-:W3:Y:S01]  /*20c0*/  LDG.E.U16 R174, desc[UR10][R8.64+0xc0] ;  /* 0x0000c00a08ae7981 */ /* 0x000ee2000c1e1500 */
[----:B------:R-:W-:-:S03]  /*20d0*/  IMAD.SHL.U32 R12, R137, 0x80, RZ ;  /* 0x00000080890c7824 */ /* 0x000fc600078e00ff */
[----:B------:R-:W3:Y:S01]  /*20e0*/  LDG.E.U16 R173, desc[UR10][R8.64] ;  /* 0x0000000a08ad7981 */ /* 0x000ee2000c1e1500 */
[----:B------:R-:W-:-:S03]  /*20f0*/  LEA.HI.X R5, R13, R23, RZ, 0x1, P0 ;  /* 0x000000170d057211 */ /* 0x000fc600000f0cff */
[----:B------:R0:W3:Y:S04]  /*2100*/  LDG.E.U16 R172, desc[UR10][R8.64+0x40] ;  /* 0x0000400a08ac7981 */ /* 0x0000e8000c1e1500 */
[----:B------:R-:W-:Y:S01]  /*2110*/  STL [R1+0x88], R13 ;  /* 0x0000880d01007387 */ /* 0x000fe20000100800 */
[----:B------:R-:W-:-:S03]  /*2120*/  IMAD.SHL.U32 R200, R201, 0x4, RZ ;  /* 0x00000004c9c87824 */ /* 0x000fc600078e00ff */
[----:B------:R-:W3:Y:S01]  /*2130*/  LDG.E.U16 R143, desc[UR10][R10.64] ;  /* 0x0000000a0a8f7981 */ /* 0x000ee2000c1e1500 */
[----:B0-----:R-:W-:Y:S01]  /*2140*/  IMAD.WIDE.U32 R8, R3, 0x2, R6 ;  /* 0x0000000203087825 */ /* 0x001fe200078e0006 */
[----:B------:R-:W-:Y:S02]  /*2150*/  LEA R6, P1, R137, R22, 0x8 ;  /* 0x0000001689067211 */ /* 0x000fe400078240ff */
[----:B------:R0:W-:Y:S02]  /*2160*/  STL [R1+0x84], R12 ;  /* 0x0000840c01007387 */ /* 0x0001e40000100800 */
[----:B------:R-:W-:Y:S02]  /*2170*/  LEA.HI.X R7, R12, R23, RZ, 0x1, P1 ;  /* 0x000000170c077211 */ /* 0x000fe400008f0cff */
[----:B------:R-:W3:Y:S04]  /*2180*/  LDG.E.U16 R137, desc[UR10][R8.64] ;  /* 0x0000000a08897981 */ /* 0x000ee8000c1e1500 */
[----:B------:R-:W3:Y:S01]  /*2190*/  LDG.E.U16 R181, desc[UR10][R8.64+0x40] ;  /* 0x0000400a08b57981 */ /* 0x000ee2000c1e1500 */
[----:B0-----:R-:W-:-:S03]  /*21a0*/  IMAD.WIDE.U32 R12, R3, 0x2, R4 ;  /* 0x00000002030c7825 */ /* 0x001fc600078e0004 */
[----:B------:R-:W3:Y:S01]  /*21b0*/  LDG.E.U16 R182, desc[UR10][R8.64+0x80] ;  /* 0x0000800a08b67981 */ /* 0x000ee2000c1e1500 */
[----:B------:R-:W-:-:S03]  /*21c0*/  LEA R4, P0, R133, R22, 0x8 ;  /* 0x0000001685047211 */ /* 0x000fc600078040ff */
[----:B------:R0:W3:Y:S01]  /*21d0*/  LDG.E.U16 R183, desc[UR10][R8.64+0xc0] ;  /* 0x0000c00a08b77981 */ /* 0x0000e2000c1e1500 */
[----:B------:R-:W-:-:S03]  /*21e0*/  IMAD.WIDE.U32 R14, R3, 0x2, R6 ;  /* 0x00000002030e7825 */ /* 0x000fc600078e0006 */
[----:B------:R-:W3:Y:S04]  /*21f0*/  LDG.E.U16 R184, desc[UR10][R12.64+0x40] ;  /* 0x0000400a0cb87981 */ /* 0x000ee8000c1e1500 */
[----:B------:R-:W3:Y:S01]  /*2200*/  LDG.E.U16 R185, desc[UR10][R12.64+0x80] ;  /* 0x0000800a0cb97981 */ /* 0x000ee2000c1e1500 */
[----:B0-----:R-:W-:-:S03]  /*2210*/  IMAD.SHL.U32 R8, R133, 0x80, RZ ;  /* 0x0000008085087824 */ /* 0x001fc600078e00ff */
[----:B------:R-:W3:Y:S02]  /*2220*/  LDG.E.U16 R133, desc[UR10][R12.64] ;  /* 0x0000000a0c857981 */ /* 0x000ee4000c1e1500 */
[----:B------:R-:W-:Y:S02]  /*2230*/  LEA.HI.X R5, R8, R23, RZ, 0x1, P0 ;  /* 0x0000001708057211 */ /* 0x000fe400000f0cff */
[----:B------:R0:W3:Y:S04]  /*2240*/  LDG.E.U16 R186, desc[UR10][R12.64+0xc0] ;  /* 0x0000c00a0cba7981 */ /* 0x0000e8000c1e1500 */
[----:B------:R-:W3:Y:S04]  /*2250*/  LDG.E.U16 R178, desc[UR10][R10.64+0x40] ;  /* 0x0000400a0ab27981 */ /* 0x000ee8000c1e1500 */
[----:B------:R-:W3:Y:S01]  /*2260*/  LDG.E.U16 R179, desc[UR10][R10.64+0x80] ;  /* 0x0000800a0ab37981 */ /* 0x000ee2000c1e1500 */
[----:B0-----:R-:W-:-:S03]  /*2270*/  IMAD.SHL.U32 R13, R129, 0x80, RZ ;  /* 0x00000080810d7824 */ /* 0x001fc600078e00ff */
[----:B------:R0:W3:Y:S04]  /*2280*/  LDG.E.U16 R180, desc[UR10][R10.64+0xc0] ;  /* 0x0000c00a0ab47981 */ /* 0x0000e8000c1e1500 */
[----:B------:R1:W-:Y:S01]  /*2290*/  STL [R1+0x80], R8 ;  /* 0x0000800801007387 */ /* 0x0003e20000100800 */
[C---:B------:R-:W-:Y:S02]  /*22a0*/  SHF.L.U32 R12, R125.reuse, 0x7, RZ ;  /* 0x000000077d0c7819 */ /* 0x040fe400000006ff */
[-C--:B------:R-:W-:Y:S01]  /*22b0*/  LEA R6, P2, R125, R22.reuse, 0x8 ;  /* 0x000000167d067211 */ /* 0x080fe200078440ff */
[----:B------:R-:W3:Y:S01]  /*22c0*/  LDG.E.U16 R187, desc[UR10][R14.64] ;  /* 0x0000000a0ebb7981 */ /* 0x000ee2000c1e1500 */
[----:B0-----:R-:W-:Y:S01]  /*22d0*/  IMAD.WIDE.U32 R10, R3, 0x2, R4 ;  /* 0x00000002030a7825 */ /* 0x001fe200078e0004 */
[----:B------:R-:W-:-:S02]  /*22e0*/  LEA R4, P0, R201, R22, 0x3 ;  /* 0x00000016c9047211 */ /* 0x000fc400078018ff */
[----:B------:R-:W3:Y:S01]  /*22f0*/  LDG.E.U16 R188, desc[UR10][R14.64+0x40] ;  /* 0x0000400a0ebc7981 */ /* 0x000ee2000c1e1500 */
[----:B-1----:R-:W-:-:S03]  /*2300*/  LEA R8, P1, R129, R22, 0x8 ;  /* 0x0000001681087211 */ /* 0x002fc600078240ff */
[----:B------:R-:W3:Y:S01]  /*2310*/  LDG.E.U16 R189, desc[UR10][R14.64+0x80] ;  /* 0x0000800a0ebd7981 */ /* 0x000ee2000c1e1500 */
[----:B------:R-:W-:-:S03]  /*2320*/  LEA.HI.X R9, R13, R23, RZ, 0x1, P1 ;  /* 0x000000170d097211 */ /* 0x000fc600008f0cff */
[----:B------:R-:W3:Y:S01]  /*2330*/  LDG.E.U16 R190, desc[UR10][R14.64+0xc0] ;  /* 0x0000c00a0ebe7981 */ /* 0x000ee2000c1e1500 */
[----:B------:R-:W-:-:S03]  /*2340*/  LEA.HI.X R5, R200, R23, RZ, 0x1, P0 ;  /* 0x00000017c8057211 */ /* 0x000fc600000f0cff */
[----:B------:R0:W-:Y:S01]  /*2350*/  STL [R1+0x7c], R13 ;  /* 0x00007c0d01007387 */ /* 0x0001e20000100800 */
[----:B------:R-:W-:-:S03]  /*2360*/  LEA R22, P0, R119, R22, 0x8 ;  /* 0x0000001677167211 */ /* 0x000fc600078040ff */
[----:B------:R-:W3:Y:S04]  /*2370*/  LDG.E.U16 R125, desc[UR10][R10.64+0x40] ;  /* 0x0000400a0a7d7981 */ /* 0x000ee8000c1e1500 */
[----:B------:R-:W3:Y:S04]  /*2380*/  LDG.E.U16 R14, desc[UR10][R10.64+0x80] ;  /* 0x0000800a0a0e7981 */ /* 0x000ee8000c1e1500 */
[----:B0-----:R-:W3:Y:S04]  /*2390*/  LDG.E.U16 R13, desc[UR10][R10.64] ;  /* 0x0000000a0a0d7981 */ /* 0x001ee8000c1e1500 */
[----:B------:R0:W3:Y:S01]  /*23a0*/  LDG.E.U16 R15, desc[UR10][R10.64+0xc0] ;  /* 0x0000c00a0a0f7981 */ /* 0x0000e2000c1e1500 */
[----:B------:R-:W-:Y:S01]  /*23b0*/  LEA.HI.X R7, R12, R23, RZ, 0x1, P2 ;  /* 0x000000170c077211 */ /* 0x000fe200010f0cff */
[----:B0-----:R-:W-:-:S05]  /*23c0*/  IMAD.SHL.U32 R10, R119, 0x80, RZ ;  /* 0x00000080770a7824 */ /* 0x001fca00078e00ff */
[----:B------:R-:W-:Y:S01]  /*23d0*/  LEA.HI.X R23, R10, R23, RZ, 0x1, P0 ;  /* 0x000000170a177211 */ /* 0x000fe200000f0cff */
[C---:B------:R-:W-:Y:S01]  /*23e0*/  IMAD.WIDE.U32 R8, R3.reuse, 0x2, R8 ;  /* 0x0000000203087825 */ /* 0x040fe200078e0008 */
[----:B------:R-:W-:Y:S03]  /*23f0*/  STL [R1+0x78], R12 ;  /* 0x0000780c01007387 */ /* 0x000fe60000100800 */
[C---:B------:R-:W-:Y:S01]  /*2400*/  IMAD.WIDE.U32 R6, R3.reuse, 0x2, R6 ;  /* 0x0000000203067825 */ /* 0x040fe200078e0006 */
[----:B------:R-:W3:Y:S03]  /*2410*/  LDG.E.U16 R119, desc[UR10][R8.64] ;  /* 0x0000000a08777981 */ /* 0x000ee6000c1e1500 */
[C---:B------:R-:W-:Y:S01]  /*2420*/  IMAD.WIDE.U32 R4, R3.reuse, 0x2, R4 ;  /* 0x0000000203047825 */ /* 0x040fe200078e0004 */
[----:B------:R-:W3:Y:S03]  /*2430*/  LDG.E.U16 R129, desc[UR10][R8.64+0x40] ;  /* 0x0000400a08817981 */ /* 0x000ee6000c1e1500 */
[C---:B------:R-:W-:Y:S01]  /*2440*/  IMAD.WIDE.U32 R22, R3.reuse, 0x2, R22 ;  /* 0x0000000203167825 */ /* 0x040fe200078e0016 */
[----:B------:R0:W-:Y:S04]  /*2450*/  STL [R1+0xa0], R10 ;  /* 0x0000a00a01007387 */ /* 0x0001e80000100800 */
[----:B------:R-:W3:Y:S04]  /*2460*/  LDG.E.U16 R191, desc[UR10][R8.64+0x80] ;  /* 0x0000800a08bf7981 */ /* 0x000ee8000c1e1500 */
[----:B------:R-:W3:Y:S04]  /*2470*/  LDG.E.U16 R192, desc[UR10][R8.64+0xc0] ;  /* 0x0000c00a08c07981 */ /* 0x000ee8000c1e1500 */
[----:B------:R-:W3:Y:S04]  /*2480*/  LDG.E.U16 R193, desc[UR10][R6.64] ;  /* 0x0000000a06c17981 */ /* 0x000ee8000c1e1500 */
[----:B------:R-:W3:Y:S04]  /*2490*/  LDG.E.U16 R194, desc[UR10][R6.64+0x40] ;  /* 0x0000400a06c27981 */ /* 0x000ee8000c1e1500 */
[----:B------:R-:W3:Y:S04]  /*24a0*/  LDG.E.U16 R195, desc[UR10][R6.64+0x80] ;  /* 0x0000800a06c37981 */ /* 0x000ee8000c1e1500 */
[----:B------:R1:W3:Y:S04]  /*24b0*/  LDG.E.U16 R196, desc[UR10][R6.64+0xc0] ;  /* 0x0000c00a06c47981 */ /* 0x0002e8000c1e1500 */
[----:B0-----:R-:W3:Y:S04]  /*24c0*/  LDG.E.U16 R10, desc[UR10][R4.64] ;  /* 0x0000000a040a7981 */ /* 0x001ee8000c1e1500 */
[----:B------:R-:W3:Y:S04]  /*24d0*/  LDG.E.U16 R11, desc[UR10][R4.64+0x40] ;  /* 0x0000400a040b7981 */ /* 0x000ee8000c1e1500 */
[----:B------:R-:W3:Y:S04]  /*24e0*/  LDG.E.U16 R12, desc[UR10][R4.64+0x80] ;  /* 0x0000800a040c7981 */ /* 0x000ee8000c1e1500 */
[----:B------:R-:W3:Y:S04]  /*24f0*/  LDG.E.U16 R8, desc[UR10][R4.64+0xc0] ;  /* 0x0000c00a04087981 */ /* 0x000ee8000c1e1500 */
[----:B------:R-:W3:Y:S04]  /*2500*/  LDG.E.U16 R9, desc[UR10][R22.64] ;  /* 0x0000000a16097981 */ /* 0x000ee8000c1e1500 */
[----:B------:R-:W3:Y:S04]  /*2510*/  LDG.E.U16 R197, desc[UR10][R22.64+0x40] ;  /* 0x0000400a16c57981 */ /* 0x000ee8000c1e1500 */
[----:B------:R-:W3:Y:S04]  /*2520*/  LDG.E.U16 R198, desc[UR10][R22.64+0x80] ;  /* 0x0000800a16c67981 */ /* 0x000ee8000c1e1500 */
[----:B------:R-:W3:Y:S01]  /*2530*/  LDG.E.U16 R199, desc[UR10][R22.64+0xc0] ;  /* 0x0000c00a16c77981 */ /* 0x000ee2000c1e1500 */
[----:B------:R-:W0:Y:S01]  /*2540*/  S2UR UR4, SR_CgaCtaId ;  /* 0x00000000000479c3 */ /* 0x000e220000008800 */
[----:B------:R-:W-:Y:S01]  /*2550*/  UMOV UR8, 0x400 ;  /* 0x0000040000087882 */ /* 0x000fe20000000000 */
[----:B-1----:R-:W-:Y:S01]  /*2560*/  IMAD R7, R3, 0x2, R200 ;  /* 0x0000000203077824 */ /* 0x002fe200078e02c8 */
[----:B------:R-:W-:-:S04]  /*2570*/  SHF.R.U32.HI R6, RZ, 0x1, R201 ;  /* 0x00000001ff067819 */ /* 0x000fc800000116c9 */
[----:B------:R-:W-:Y:S01]  /*2580*/  LOP3.LUT R7, R7, R6, RZ, 0x3c, !PT ;  /* 0x0000000607077212 */ /* 0x000fe200078e3cff */
[----:B0-----:R-:W-:-:S09]  /*2590*/  ULEA UR8, UR4, UR8, 0x18 ;  /* 0x0000000804087291 */ /* 0x001fd2000f8ec03f */
[----:B------:R-:W-:Y:S04]  /*25a0*/  STS.U16 [R7+UR8], R40 ;  /* 0x0000002807007988 */ /* 0x000fe80008000408 */
[----:B------:R-:W-:Y:S04]  /*25b0*/  STS.U16 [R7+UR8+0x40], R2 ;  /* 0x0000400207007988 */ /* 0x000fe80008000408 */
[----:B----4-:R-:W-:Y:S04]  /*25c0*/  STS.U16 [R7+UR8+0x240], R42 ;  /* 0x0002402a07007988 */ /* 0x010fe80008000408 */
[----:B-----5:R-:W-:Y:S04]  /*25d0*/  STS.U16 [R7+UR8+0x200], R43 ;  /* 0x0002002b07007988 */ /* 0x020fe80008000408 */
[----:B------:R-:W-:Y:S04]  /*25e0*/  STS.U16 [R7+UR8+0x400], R44 ;  /* 0x0004002c07007988 */ /* 0x000fe80008000408 */
        /* <DEDUP_REMOVED lines=53> */
[----:B--2---:R-:W-:Y:S04]  /*2940*/  STS.U16 [R7+UR8+0x3a40], R76 ;  /* 0x003a404c07007988 */ /* 0x004fe80008000408 */
[----:B---3--:R-:W-:Y:S04]  /*2950*/  STS.U16 [R7+UR8+0x3a00], R75 ;  /* 0x003a004b07007988 */ /* 0x008fe80008000408 */
        /* <DEDUP_REMOVED lines=19> */
[----:B------:R0:W-:Y:S04]  /*2a90*/  STS.U16 [R7+UR8+0x4e00], R55 ;  /* 0x004e003707007988 */ /* 0x0001e80008000408 */
        /* <DEDUP_REMOVED lines=111> */
[----:B------:R1:W-:Y:S01]  /*3190*/  STS.U16 [R7+UR8+0xbe00], R199 ;  /* 0x00be00c707007988 */ /* 0x0003e20008000408 */
[----:B------:R-:W-:Y:S01]  /*31a0*/  BAR.SYNC.DEFER_BLOCKING 0x0 ;  /* 0x0000000000007b1d */ /* 0x000fe20000010000 */
[----:B------:R-:W-:-:S04]  /*31b0*/  UIADD3 UR4, UR8, 0x8000, URZ ;  /* 0x0000800008047890 */ /* 0x000fc8000fffe03f */
[----:B------:R-:W-:Y:S02]  /*31c0*/  USHF.R.U32.HI UR9, URZ, 0x4, UR4 ;  /* 0x000000043f097899 */ /* 0x000fe40008011604 */
[----:B------:R-:W-:Y:S02]  /*31d0*/  USHF.R.U32.HI UR4, URZ, 0x4, UR8 ;  /* 0x000000043f047899 */ /* 0x000fe40008011608 */
[----:B------:R-:W-:Y:S02]  /*31e0*/  USGXT.U32 UR9, UR9, 0xe ;  /* 0x0000000e0909789a */ /* 0x000fe40008000000 */
[----:B------:R-:W-:Y:S02]  /*31f0*/  USGXT.U32 UR4, UR4, 0xe ;  /* 0x0000000e0404789a */ /* 0x000fe40008000000 */
[----:B------:R-:W-:Y:S01]  /*3200*/  ULOP3.LUT UR6, UR9, 0x2000000, URZ, 0xfc, !UPT ;  /* 0x0200000009067892 */ /* 0x000fe2000f8efc3f */
[----:B------:R-:W-:Y:S01]  /*3210*/  UMOV UR5, 0x40000040 ;  /* 0x4000004000057882 */ /* 0x000fe20000000000 */
[----:B------:R-:W-:Y:S01]  /*3220*/  UMOV UR7, 0x40000040 ;  /* 0x4000004000077882 */ /* 0x000fe20000000000 */
[----:B0-----:R-:W-:-:S06]  /*3230*/  WARPGROUP.ARRIVE ;  /* 0x00000000000079c5 */ /* 0x001fcc0000000000 */
[----:B------:R-:W-:Y:S01]  /*3240*/  HGMMA.64x128x16.F32 R40, gdesc[UR4].tnspB, RZ, !UPT, gsb0 ;  /* 0x41e00000042879f0 */ /* 0x000fe2000c0008ff */
[----:B------:R-:W-:Y:S02]  /*3250*/  UIADD3 UR12, UP0, UR4, 0x2, URZ ;  /* 0x00000002040c7890 */ /* 0x000fe4000ff1e03f */
[----:B------:R-:W-:Y:S01]  /*3260*/  UIADD3 UR14, UP1, UR9, 0x2000080, URZ ;  /* 0x02000080090e7890 */ /* 0x000fe2000ff3e03f */
[----:B------:R-:W-:Y:S01]  /*3270*/  UMOV UR4, URZ ;  /* 0x0000003f00047c82 */ /* 0x000fe20008000000 */
[----:B------:R-:W-:Y:S01]  /*3280*/  UMOV UR5, URZ ;  /* 0x0000003f00057c82 */ /* 0x000fe20008000000 */
[----:B------:R-:W-:Y:S02]  /*3290*/  UIADD3.X UR13, UR4, 0x40000040, URZ, UP0, !UPT ;  /* 0x40000040040d7890 */ /* 0x000fe400087fe43f */
[----:B------:R-:W-:Y:S02]  /*32a0*/  UIADD3.X UR15, UR5, 0x40000040, URZ, UP1, !UPT ;  /* 0x40000040050f7890 */ /* 0x000fe40008ffe43f */
[----:B------:R-:W-:-:S02]  /*32b0*/  UIADD3.64 UR20, UR12, 0x2, URZ ;  /* 0x000000020c147897 */ /* 0x000fc4000fffe03f */
[----:B------:R-:W-:Y:S01]  /*32c0*/  UIADD3.64 UR22, UR14, 0x80, URZ ;  /* 0x000000800e167897 */ /* 0x000fe2000fffe03f */
[----:B------:R-:W-:Y:S02]  /*32d0*/  WARPGROUP.DEPBAR.LE gsb0, 0x0 ;  /* 0x00008000000079c5 */ /* 0x000fe40000010000 */
[----:B------:R-:W-:-:S06]  /*32e0*/  WARPGROUP.ARRIVE ;  /* 0x00000000000079c5 */ /* 0x000fcc0000000000 */
[----:B------:R-:W-:Y:S01]  /*32f0*/  HGMMA.64x128x16.F32 R40, gdesc[UR12].tnspB, R40, gsb0 ;  /* 0x41e000000c2879f0 */ /* 0x000fe20008000828 */
[----:B------:R-:W-:Y:S02]  /*3300*/  UIADD3.64 UR16, UR12, 0x4, URZ ;  /* 0x000000040c107897 */ /* 0x000fe4000fffe03f */
[----:B------:R-:W-:Y:S01]  /*3310*/  UIADD3.64 UR18, UR14, 0x100, URZ ;  /* 0x000001000e127897 */ /* 0x000fe2000fffe03f */
[----:B------:R-:W-:Y:S02]  /*3320*/  WARPGROUP.DEPBAR.LE gsb0, 0x0 ;  /* 0x00008000000079c5 */ /* 0x000fe40000010000 */
[----:B------:R-:W-:-:S06]  /*3330*/  WARPGROUP.ARRIVE ;  /* 0x00000000000079c5 */ /* 0x000fcc0000000000 */
[----:B------:R-:W-:Y:S01]  /*3340*/  HGMMA.64x128x16.F32 R40, gdesc[UR20].tnspB, R40, gsb0 ;  /* 0x41e00000142879f0 */ /* 0x000fe20008000828 */
[----:B------:R-:W-:Y:S02]  /*3350*/  UIADD3.64 UR4, UR12, 0x1fe, URZ ;  /* 0x000001fe0c047897 */ /* 0x000fe4000fffe03f */
[----:B------:R-:W-:Y:S02]  /*3360*/  WARPGROUP.DEPBAR.LE gsb0, 0x0 ;  /* 0x00008000000079c5 */ /* 0x000fe40000010000 */
[----:B------:R-:W-:-:S07]  /*3370*/  WARPGROUP.ARRIVE ;  /* 0x00000000000079c5 */ /* 0x000fce0000000000 */
[----:B------:R-:W-:Y:S01]  /*3380*/  HGMMA.64x128x16.F32 R40, gdesc[UR16].tnspB, R40, gsb0 ;  /* 0x41e00000102879f0 */ /* 0x000fe20008000828 */
[----:B------:R-:W-:Y:S01]  /*3390*/  UIADD3.64 UR24, UR12, 0x200, URZ ;  /* 0x000002000c187897 */ /* 0x000fe2000fffe03f */
[----:B------:R-:W-:Y:S01]  /*33a0*/  UMOV UR26, UR14 ;  /* 0x0000000e001a7c82 */ /* 0x000fe20008000000 */
[----:B------:R-:W-:Y:S01]  /*33b0*/  UMOV UR27, UR15 ;  /* 0x0000000f001b7c82 */ /* 0x000fe20008000000 */
[----:B------:R-:W-:Y:S02]  /*33c0*/  WARPGROUP.DEPBAR.LE gsb0, 0x0 ;  /* 0x00008000000079c5 */ /* 0x000fe40000010000 */
[----:B-1----:R-:W-:-:S06]  /*33d0*/  WARPGROUP.ARRIVE ;  /* 0x00000000000079c5 */ /* 0x002fcc0000000000 */
[----:B------:R-:W-:Y:S01]  /*33e0*/  HGMMA.64x128x16.F32 R152, gdesc[UR4].tnspB, RZ, !UPT, gsb0 ;  /* 0x41e00000049879f0 */ /* 0x000fe2000c0008ff */
[----:B------:R-:W-:Y:S02]  /*33f0*/  UIADD3.64 UR20, UR12, 0x202, URZ ;  /* 0x000002020c147897 */ /* 0x000fe4000fffe03f */
[----:B------:R-:W-:Y:S02]  /*3400*/  WARPGROUP.DEPBAR.LE gsb0, 0x0 ;  /* 0x00008000000079c5 */ /* 0x000fe40000010000 */
[----:B------:R-:W-:-:S07]  /*3410*/  WARPGROUP.ARRIVE ;  /* 0x00000000000079c5 */ /* 0x000fce0000000000 */
[----:B------:R-:W-:Y:S01]  /*3420*/  HGMMA.64x128x16.F32 R152, gdesc[UR24].tnspB, R152, gsb0 ;  /* 0x41e00000189879f0 */ /* 0x000fe20008000898 */
[----:B------:R-:W-:Y:S02]  /*3430*/  UIADD3.64 UR16, UR12, 0x204, URZ ;  /* 0x000002040c107897 */ /* 0x000fe4000fffe03f */
[----:B------:R-:W-:Y:S02]  /*3440*/  WARPGROUP.DEPBAR.LE gsb0, 0x0 ;  /* 0x00008000000079c5 */ /* 0x000fe40000010000 */
[----:B------:R-:W-:-:S07]  /*3450*/  WARPGROUP.ARRIVE ;  /* 0x00000000000079c5 */ /* 0x000fce0000000000 */
[----:B------:R-:W-:Y:S01]  /*3460*/  HGMMA.64x128x16.F32 R152, gdesc[UR20].tnspB, R152, gsb0 ;  /* 0x41e00000149879f0 */ /* 0x000fe20008000898 */
[----:B------:R-:W-:Y:S04]  /*3470*/  STL [R1+0x50], R78 ;  /* 0x0000504e01007387 */ /* 0x000fe80000100800 */
[----:B------:R-:W-:Y:S04]  /*3480*/  STL [R1+0x54], R80 ;  /* 0x0000545001007387 */ /* 0x000fe80000100800 */
[----:B------:R-:W-:Y:S04]  /*3490*/  STL [R1+0x58], R82 ;  /* 0x0000585201007387 */ /* 0x000fe80000100800 */
[----:B------:R-:W-:Y:S01]  /*34a0*/  STL [R1+0x5c], R84 ;  /* 0x00005c5401007387 */ /* 0x000fe20000100800 */
[----:B------:R-:W-:-:S03]  /*34b0*/  UIADD3.64 UR4, UR12, 0x3fe, URZ ;  /* 0x000003fe0c047897 */ /* 0x000fc6000fffe03f */
[----:B------:R-:W-:Y:S04]  /*34c0*/  STL [R1+0x60], R86 ;  /* 0x0000605601007387 */ /* 0x000fe80000100800 */
[----:B------:R-:W-:Y:S01]  /*34d0*/  STL [R1+0x64], R92 ;  /* 0x0000645c01007387 */ /* 0x000fe20000100800 */
[----:B------:R-:W-:Y:S02]  /*34e0*/  WARPGROUP.DEPBAR.LE gsb0, 0x0 ;  /* 0x00008000000079c5 */ /* 0x000fe40000010000 */
[----:B------:R-:W-:-:S06]  /*34f0*/  WARPGROUP.ARRIVE ;  /* 0x00000000000079c5 */ /* 0x000fcc0000000000 */
[----:B------:R-:W-:Y:S01]  /*3500*/  HGMMA.64x128x16.F32 R152, gdesc[UR16].tnspB, R152, gsb0 ;  /* 0x41e00000109879f0 */ /* 0x000fe20008000898 */
[----:B------:R-:W-:Y:S01]  /*3510*/  STL [R1+0x68], R94 ;  /* 0x0000685e01007387 */ /* 0x000fe20000100800 */
[----:B------:R-:W-:Y:S01]  /*3520*/  IMAD.MOV.U32 R217, RZ, RZ, R90 ;  /* 0x000000ffffd97224 */ /* 0x000fe200078e005a */
[----:B------:R-:W-:Y:S02]  /*3530*/  MOV R244, R95 ;  /* 0x0000005f00f47202 */ /* 0x000fe40000000f00 */
[----:B------:R-:W-:Y:S01]  /*3540*/  STL [R1+0x6c], R96 ;  /* 0x00006c6001007387 */ /* 0x000fe20000100800 */
[----:B------:R-:W-:Y:S02]  /*3550*/  IMAD.MOV.U32 R216, RZ, RZ, R88 ;  /* 0x000000ffffd87224 */ /* 0x000fe400078e0058 */
[----:B------:R-:W-:Y:S01]  /*3560*/  IMAD.MOV.U32 R3, RZ, RZ, R102 ;  /* 0x000000ffff037224 */ /* 0x000fe200078e0066 */
[----:B------:R-:W-:Y:S01]  /*3570*/  STL [R1+0x70], R98 ;  /* 0x0000706201007387 */ /* 0x000fe20000100800 */
[----:B------:R-:W-:-:S02]  /*3580*/  IMAD.MOV.U32 R249, RZ, RZ, R89 ;  /* 0x000000fffff97224 */ /* 0x000fc400078e0059 */
[----:B------:R-:W-:Y:S01]  /*3590*/  IMAD.MOV.U32 R248, RZ, RZ, R91 ;  /* 0x000000fffff87224 */ /* 0x000fe200078e005b */
[----:B------:R0:W-:Y:S01]  /*35a0*/  STL [R1+0x74], R100 ;  /* 0x0000746401007387 */ /* 0x0001e20000100800 */
[----:B------:R-:W-:Y:S02]  /*35b0*/  IMAD.MOV.U32 R245, RZ, RZ, R93 ;  /* 0x000000fffff57224 */ /* 0x000fe400078e005d */
[----:B------:R-:W-:Y:S02]  /*35c0*/  IMAD.MOV.U32 R241, RZ, RZ, R97 ;  /* 0x000000fffff17224 */ /* 0x000fe400078e0061 */
[----:B------:R-:W-:Y:S02]  /*35d0*/  IMAD.MOV.U32 R240, RZ, RZ, R99 ;  /* 0x000000fffff07224 */ /* 0x000fe400078e0063 */
[----:B------:R-:W-:Y:S02]  /*35e0*/  IMAD.MOV.U32 R237, RZ, RZ, R101 ;  /* 0x000000ffffed7224 */ /* 0x000fe400078e0065 */
[----:B------:R-:W-:Y:S01]  /*35f0*/  IMAD.MOV.U32 R236, RZ, RZ, R103 ;  /* 0x000000ffffec7224 */ /* 0x000fe200078e0067 */
[----:B------:R-:W-:-:S02]  /*3600*/  WARPGROUP.DEPBAR.LE gsb0, 0x0 ;  /* 0x00008000000079c5 */ /* 0x000fc40000010000 */
[----:B0-----:R-:W-:-:S06]  /*3610*/  WARPGROUP.ARRIVE ;  /* 0x00000000000079c5 */ /* 0x001fcc0000000000 */
[----:B------:R-:W-:Y:S01]  /*3620*/  HGMMA.64x128x16.F32 R88, gdesc[UR4].tnspB, RZ, !UPT, gsb0 ;  /* 0x41e00000045879f0 */ /* 0x000fe2000c0008ff */
[----:B------:R-:W-:Y:S01]  /*3630*/  UIADD3.64 UR24, UR12, 0x400, URZ ;  /* 0x000004000c187897 */ /* 0x000fe2000fffe03f */
[----:B------:R-:W-:Y:S01]  /*3640*/  UMOV UR26, UR14 ;  /* 0x0000000e001a7c82 */ /* 0x000fe20008000000 */
[----:B------:R-:W-:Y:S01]  /*3650*/  UMOV UR27, UR15 ;  /* 0x0000000f001b7c82 */ /* 0x000fe20008000000 */
        /* <DEDUP_REMOVED lines=9> */
[----:B------:R-:W-:Y:S01]  /*36f0*/  IMAD.MOV.U32 R234, RZ, RZ, R40 ;  /* 0x000000ffffea7224 */ /* 0x000fe200078e0028 */
[----:B------:R-:W-:Y:S01]  /*3700*/  MOV R7, R58 ;  /* 0x0000003a00077202 */ /* 0x000fe20000000f00 */
        /* <DEDUP_REMOVED lines=15> */
[----:B------:R-:W-:-:S02]  /*3800*/  WARPGROUP.DEPBAR.LE gsb0, 0x0 ;  /* 0x00008000000079c5 */ /* 0x000fc40000010000 */
[----:B------:R-:W-:-:S06]  /*3810*/  WARPGROUP.ARRIVE ;  /* 0x00000000000079c5 */ /* 0x000fcc0000000000 */
[----:B------:R-:W-:Y:S01]  /*3820*/  HGMMA.64x128x16.F32 R88, gdesc[UR16].tnspB, R88, gsb0 ;  /* 0x41e00000105879f0 */ /* 0x000fe20008000858 */
[----:B------:R-:W-:Y:S02]  /*3830*/  IMAD.MOV.U32 R226, RZ, RZ, R66 ;  /* 0x000000ffffe27224 */ /* 0x000fe400078e0042 */
[----:B------:R-:W-:Y:S02]  /*3840*/  IMAD.MOV.U32 R20, RZ, RZ, R52 ;  /* 0x000000ffff147224 */ /* 0x000fe400078e0034 */
[----:B------:R-:W-:Y:S02]  /*3850*/  IMAD.MOV.U32 R21, RZ, RZ, R54 ;  /* 0x000000ffff157224 */ /* 0x000fe400078e0036 */
[----:B------:R-:W-:Y:S02]  /*3860*/  IMAD.MOV.U32 R22, RZ, RZ, R68 ;  /* 0x000000ffff167224 */ /* 0x000fe400078e0044 */
[----:B------:R-:W-:Y:S02]  /*3870*/  IMAD.MOV.U32 R16, RZ, RZ, R41 ;  /* 0x000000ffff107224 */ /* 0x000fe400078e0029 */
[----:B------:R-:W-:-:S02]  /*3880*/  IMAD.MOV.U32 R17, RZ, RZ, R43 ;  /* 0x000000ffff117224 */ /* 0x000fc400078e002b */
        /* <DEDUP_REMOVED lines=19> */
[----:B------:R-:W-:Y:S01]  /*39c0*/  IMAD.MOV.U32 R239, RZ, RZ, R85 ;  /* 0x000000ffffef7224 */ /* 0x000fe200078e0055 */
[----:B------:R-:W-:Y:S02]  /*39d0*/  WARPGROUP.DEPBAR.LE gsb0, 0x0 ;  /* 0x00008000000079c5 */ /* 0x000fe40000010000 */
[----:B------:R-:W-:-:S06]  /*39e0*/  WARPGROUP.ARRIVE ;  /* 0x00000000000079c5 */ /* 0x000fcc0000000000 */
        /* <DEDUP_REMOVED lines=8> */
[----:B------:R-:W-:Y:S01]  /*3a70*/  UIADD3.64 UR12, UR12, 0x604, URZ ;  /* 0x000006040c0c7897 */ /* 0x000fe2000fffe03f */
[----:B------:R-:W-:Y:S01]  /*3a80*/  UMOV UR14, UR18 ;  /* 0x00000012000e7c82 */ /* 0x000fe20008000000 */
[----:B------:R-:W-:Y:S01]  /*3a90*/  UMOV UR15, UR19 ;  /* 0x00000013000f7c82 */ /* 0x000fe20008000000 */
[----:B------:R-:W-:Y:S02]  /*3aa0*/  WARPGROUP.DEPBAR.LE gsb0, 0x0 ;  /* 0x00008000000079c5 */ /* 0x000fe40000010000 */
[----:B------:R-:W-:-:S06]  /*3ab0*/  WARPGROUP.ARRIVE ;  /* 0x00000000000079c5 */ /* 0x000fcc0000000000 */
[----:B------:R-:W-:Y:S03]  /*3ac0*/  HGMMA.64x128x16.F32 R24, gdesc[UR20].tnspB, R24, gsb0 ;  /* 0x41e00000141879f0 */ /* 0x000fe60008000818 */
[----:B------:R-:W0:Y:S01]  /*3ad0*/  S2R R230, SR_TID.X ;  /* 0x0000000000e67919 */ /* 0x000e220000002100 */
[----:B------:R-:W-:Y:S02]  /*3ae0*/  WARPGROUP.DEPBAR.LE gsb0, 0x0 ;  /* 0x00008000000079c5 */ /* 0x000fe40000010000 */
[----:B------:R-:W-:-:S06]  /*3af0*/  WARPGROUP.ARRIVE ;  /* 0x00000000000079c5 */ /* 0x000fcc0000000000 */
[----:B------:R-:W-:Y:S01]  /*3b00*/  HGMMA.64x128x16.F32 R24, gdesc[UR12].tnspB, R24, gsb0 ;  /* 0x41e000000c1879f0 */ /* 0x000fe20008000818 */
[C---:B0-----:R-:W-:Y:S01]  /*3b10*/  IMAD.SHL.U32 R0, R230.reuse, 0x20, RZ ;  /* 0x00000020e6007824 */ /* 0x041fe200078e00ff */
[----:B------:R-:W-:Y:S01]  /*3b20*/  SHF.R.S32.HI R4, RZ, 0x2, R230 ;  /* 0x00000002ff047819 */ /* 0x000fe200000114e6 */
[----:B------:R-:W-:-:S03]  /*3b30*/  IMAD.SHL.U32 R2, R230, 0x10, RZ ;  /* 0x00000010e6027824 */ /* 0x000fc600078e00ff */
[----:B------:R-:W-:Y:S02]  /*3b40*/  LOP3.LUT R0, R0, 0x60, RZ, 0xc0, !PT ;  /* 0x0000006000007812 */ /* 0x000fe400078ec0ff */
[----:B------:R-:W-:Y:S02]  /*3b50*/  SGXT R4, R4, 0x1 ;  /* 0x000000010404781a */ /* 0x000fe40000000200 */
[----:B------:R-:W-:-:S04]  /*3b60*/  LOP3.LUT R0, R0, 0x780, R2, 0xf8, !PT ;  /* 0x0000078000007812 */ /* 0x000fc800078ef802 */
[----:B------:R-:W-:Y:S01]  /*3b70*/  LOP3.LUT R0, R0, 0x2010, R4, 0xf8, !PT ;  /* 0x0000201000007812 */ /* 0x000fe200078ef804 */
[----:B------:R-:W-:-:S03]  /*3b80*/  IMAD.MOV.U32 R4, RZ, RZ, R234 ;  /* 0x000000ffff047224 */ /* 0x000fc600078e00ea */
[----:B------:R-:W-:Y:S01]  /*3b90*/  LOP3.LUT R252, R0, 0x10, RZ, 0x3c, !PT ;  /* 0x0000001000fc7812 */ /* 0x000fe200078e3cff */
[----:B------:R-:W-:Y:S04]  /*3ba0*/  STL.64 [R1+0xb8], R218 ;  /* 0x0000b8da01007387 */ /* 0x000fe80000100a00 */
[----:B------:R-:W-:Y:S01]  /*3bb0*/  STL.64 [R1+0xb0], R216 ;  /* 0x0000b0d801007387 */ /* 0x000fe20000100a00 */
[----:B------:R-:W-:Y:S02]  /*3bc0*/  WARPGROUP.DEPBAR.LE gsb0, 0x0 ;  /* 0x00008000000079c5 */ /* 0x000fe40000010000 */
[----:B------:R-:W-:Y:S06]  /*3bd0*/  BAR.SYNC.DEFER_BLOCKING 0x0 ;  /* 0x0000000000007b1d */ /* 0x000fec0000010000 */
[----:B------:R0:W-:Y:S02]  /*3be0*/  STS.128 [R0+UR8], R4 ;  /* 0x0000000400007988 */ /* 0x0001e40008000c08 */
[----:B0-----:R-:W-:Y:S01]  /*3bf0*/  MOV R4, R233 ;  /* 0x000000e900047202 */ /* 0x001fe20000000f00 */
[----:B------:R-:W-:-:S02]  /*3c00*/  IMAD.MOV.U32 R5, RZ, RZ, R232 ;  /* 0x000000ffff057224 */ /* 0x000fc400078e00e8 */
[----:B------:R-:W-:Y:S02]  /*3c10*/  IMAD.MOV.U32 R6, RZ, RZ, R231 ;  /* 0x000000ffff067224 */ /* 0x000fe400078e00e7 */
[----:B------:R-:W-:-:S05]  /*3c20*/  IMAD.MOV.U32 R7, RZ, RZ, R8 ;  /* 0x000000ffff077224 */ /* 0x000fca00078e0008 */
[----:B------:R0:W-:Y:S01]  /*3c30*/  STS.128 [R0+UR8+0x800], R4 ;  /* 0x0008000400007988 */ /* 0x0001e20008000c08 */
[C---:B------:R-:W-:Y:S02]  /*3c40*/  IMAD.SHL.U32 R8, R230.reuse, 0x2, RZ ;  /* 0x00000002e6087824 */ /* 0x040fe400078e00ff */
[----:B0-----:R-:W-:-:S05]  /*3c50*/  IMAD.SHL.U32 R4, R230, 0x100, RZ ;  /* 0x00000100e6047824 */ /* 0x001fca00078e00ff */
[----:B------:R-:W-:-:S04]  /*3c60*/  LOP3.LUT R4, R4, 0x1800, RZ, 0xc0, !PT ;  /* 0x0000180004047812 */ /* 0x000fc800078ec0ff */
[----:B------:R-:W-:Y:S02]  /*3c70*/  LOP3.LUT R2, R4, 0x70, R2, 0xf8, !PT ;  /* 0x0000007004027812 */ /* 0x000fe400078ef802 */
[----:B------:R-:W-:-:S04]  /*3c80*/  SHF.R.S32.HI R4, RZ, 0x5, R230 ;  /* 0x00000005ff047819 */ /* 0x000fc800000114e6 */
[----:B------:R-:W-:Y:S01]  /*3c90*/  SGXT R4, R4, 0x1 ;  /* 0x000000010404781a */ /* 0x000fe20000000200 */
[----:B------:R-:W-:Y:S01]  /*3ca0*/  IMAD.MOV.U32 R5, RZ, RZ, R228 ;  /* 0x000000ffff057224 */ /* 0x000fe200078e00e4 */
[----:B------:R-:W-:Y:S01]  /*3cb0*/  LOP3.LUT R8, R8, 0x80, RZ, 0xc0, !PT ;  /* 0x0000008008087812 */ /* 0x000fe200078ec0ff */
[----:B------:R-:W-:Y:S01]  /*3cc0*/  IMAD.MOV.U32 R6, RZ, RZ, R227 ;  /* 0x000000ffff067224 */ /* 0x000fe200078e00e3 */
[----:B------:R-:W-:Y:S01]  /*3cd0*/  LOP3.LUT R2, R2, 0x2010, R4, 0x78, !PT ;  /* 0x0000201002027812 */ /* 0x000fe200078e7804 */
[----:B------:R-:W-:Y:S01]  /*3ce0*/  IMAD.MOV.U32 R7, RZ, RZ, R226 ;  /* 0x000000ffff077224 */ /* 0x000fe200078e00e2 */
[----:B------:R-:W-:Y:S02]  /*3cf0*/  MOV R4, R229 ;  /* 0x000000e500047202 */ /* 0x000fe40000000f00 */
[----:B------:R-:W-:Y:S01]  /*3d00*/  IADD3 R2, R2, UR8, R8 ;  /* 0x0000000802027c10 */ /* 0x000fe2000fffe008 */
[----:B------:R-:W-:Y:S02]  /*3d10*/  IMAD.MOV.U32 R8, RZ, RZ, R225 ;  /* 0x000000ffff087224 */ /* 0x000fe400078e00e1 */
[----:B------:R0:W-:Y:S04]  /*3d20*/  STS.128 [R0+UR8+0x1000], R4 ;  /* 0x0010000400007988 */ /* 0x0001e80008000c08 */
[----:B------:R1:W-:Y:S04]  /*3d30*/  STS.128 [R0+UR8+0x1800], R20 ;  /* 0x0018001400007988 */ /* 0x0003e80008000c08 */
[----:B------:R-:W-:Y:S01]  /*3d40*/  STS.128 [R252+UR8], R16 ;  /* 0x00000010fc007988 */ /* 0x000fe20008000c08 */
[----:B0-----:R-:W-:Y:S01]  /*3d50*/  IMAD.MOV.U32 R4, RZ, RZ, R224 ;  /* 0x000000ffff047224 */ /* 0x001fe200078e00e0 */
[----:B------:R-:W-:Y:S01]  /*3d60*/  MOV R5, R223 ;  /* 0x000000df00057202 */ /* 0x000fe20000000f00 */
[----:B------:R-:W-:-:S02]  /*3d70*/  IMAD.MOV.U32 R6, RZ, RZ, R222 ;  /* 0x000000ffff067224 */ /* 0x000fc400078e00de */
[----:B------:R-:W-:Y:S01]  /*3d80*/  IMAD.MOV.U32 R7, RZ, RZ, R221 ;  /* 0x000000ffff077224 */ /* 0x000fe200078e00dd */
[----:B------:R-:W-:Y:S04]  /*3d90*/  STS.128 [R252+UR8+0x800], R8 ;  /* 0x00080008fc007988 */ /* 0x000fe80008000c08 */
[----:B------:R-:W-:Y:S04]  /*3da0*/  STS.128 [R252+UR8+0x1000], R4 ;  /* 0x00100004fc007988 */ /* 0x000fe80008000c08 */
[----:B------:R-:W-:Y:S01]  /*3db0*/  STS.128 [R252+UR8+0x1800], R12 ;  /* 0x0018000cfc007988 */ /* 0x000fe20008000c08 */
[----:B------:R-:W-:Y:S06]  /*3dc0*/  BAR.SYNC.DEFER_BLOCKING 0x0 ;  /* 0x0000000000007b1d */ /* 0x000fec0000010000 */
[----:B------:R-:W0:Y:S01]  /*3dd0*/  LDS.128 R216, [R2+0x700] ;  /* 0x0007000002d87984 */ /* 0x000e220000000c00 */
[----:B-1----:R-:W-:-:S03]  /*3de0*/  IMAD.MOV.U32 R23, RZ, RZ, R220 ;  /* 0x000000ffff177224 */ /* 0x002fc600078e00dc */
[----:B------:R-:W-:Y:S04]  /*3df0*/  LDS.128 R232, [R2] ;  /* 0x0000000002e87984 */ /* 0x000fe80000000c00 */
[----:B------:R-:W-:Y:S04]  /*3e00*/  LDS.128 R228, [R2+0x100] ;  /* 0x0001000002e47984 */ /* 0x000fe80000000c00 */
[----:B------:R-:W-:Y:S04]  /*3e10*/  LDS.128 R224, [R2+0x200] ;  /* 0x0002000002e07984 */ /* 0x000fe80000000c00 */
[----:B------:R-:W-:Y:S04]  /*3e20*/  LDS.128 R220, [R2+0x300] ;  /* 0x0003000002dc7984 */ /* 0x000fe80000000c00 */
[----:B------:R-:W-:Y:S04]  /*3e30*/  LDS.128 R4, [R2+0x400] ;  /* 0x0004000002047984 */ /* 0x000fe80000000c00 */
[----:B------:R-:W-:Y:S04]  /*3e40*/  LDS.128 R8, [R2+0x500] ;  /* 0x0005000002087984 */ /* 0x000fe80000000c00 */
[----:B------:R-:W-:Y:S04]  /*3e50*/  LDS.128 R12, [R2+0x600] ;  /* 0x00060000020c7984 */ /* 0x000fe80000000c00 */
[----:B0-----:R-:W-:Y:S04]  /*3e60*/  STL.64 [R1+0x40], R216 ;  /* 0x000040d801007387 */ /* 0x001fe80000100a00 */
[----:B------:R0:W-:Y:S04]  /*3e70*/  STL.64 [R1+0x48], R218 ;  /* 0x000048da01007387 */ /* 0x0001e80000100a00 */
[----:B0-----:R-:W2:Y:S04]  /*3e80*/  LDL.LU.64 R218, [R1+0xb8] ;  /* 0x0000b80001da7983 */ /* 0x001ea80000300a00 */
[----:B------:R-:W3:Y:S01]  /*3e90*/  LDL.LU.64 R216, [R1+0xb0] ;  /* 0x0000b00001d87983 */ /* 0x000ee20000300a00 */
[----:B------:R-:W-:Y:S01]  /*3ea0*/  IMAD.MOV.U32 R19, RZ, RZ, R170 ;  /* 0x000000ffff137224 */ /* 0x000fe200078e00aa */
[----:B------:R-:W-:Y:S01]  /*3eb0*/  MOV R22, R172 ;  /* 0x000000ac00167202 */ /* 0x000fe20000000f00 */
[----:B------:R-:W-:Y:S01]  /*3ec0*/  IMAD.MOV.U32 R170, RZ, RZ, R23 ;  /* 0x000000ffffaa7224 */ /* 0x000fe200078e0017 */
[----:B------:R-:W-:Y:S01]  /*3ed0*/  MOV R18, R168 ;  /* 0x000000a800127202 */ /* 0x000fe20000000f00 */
[----:B------:R-:W-:-:S02]  /*3ee0*/  IMAD.MOV.U32 R20, RZ, RZ, R156 ;  /* 0x000000ffff147224 */ /* 0x000fc400078e009c */
[----:B------:R-:W-:Y:S02]  /*3ef0*/  IMAD.MOV.U32 R21, RZ, RZ, R158 ;  /* 0x000000ffff157224 */ /* 0x000fe400078e009e */
[----:B------:R-:W-:Y:S01]  /*3f00*/  IMAD.MOV.U32 R23, RZ, RZ, R174 ;  /* 0x000000ffff177224 */ /* 0x000fe200078e00ae */
[----:B------:R-:W-:Y:S01]  /*3f10*/  BAR.SYNC.DEFER_BLOCKING 0x0 ;  /* 0x0000000000007b1d */ /* 0x000fe20000010000 */
        /* <DEDUP_REMOVED lines=8> */
[----:B------:R-:W-:Y:S01]  /*3fa0*/  IMAD.MOV.U32 R163, RZ, RZ, R183 ;  /* 0x000000ffffa37224 */ /* 0x000fe200078e00b7 */
[----:B------:R0:W-:Y:S04]  /*3fb0*/  STS.128 [R0+UR8+0x800], R20 ;  /* 0x0008001400007988 */ /* 0x0001e80008000c08 */
[----:B------:R1:W-:Y:S01]  /*3fc0*/  STS.128 [R0+UR8], R16 ;  /* 0x0000001000007988 */ /* 0x0003e20008000c08 */
[----:B0-----:R-:W-:Y:S01]  /*3fd0*/  IMAD.MOV.U32 R20, RZ, RZ, R153 ;  /* 0x000000ffff147224 */ /* 0x001fe200078e0099 */
[----:B------:R-:W-:Y:S01]  /*3fe0*/  MOV R153, R159 ;  /* 0x0000009f00997202 */ /* 0x000fe20000000f00 */
[----:B------:R-:W-:Y:S01]  /*3ff0*/  IMAD.MOV.U32 R21, RZ, RZ, R155 ;  /* 0x000000ffff157224 */ /* 0x000fe200078e009b */
[----:B------:R-:W-:Y:S01]  /*4000*/  MOV R159, R179 ;  /* 0x000000b3009f7202 */ /* 0x000fe20000000f00 */
[----:B-1----:R-:W-:Y:S01]  /*4010*/  IMAD.MOV.U32 R16, RZ, RZ, R164 ;  /* 0x000000ffff107224 */ /* 0x002fe200078e00a4 */
[----:B------:R-:W-:Y:S01]  /*4020*/  MOV R19, R182 ;  /* 0x000000b600137202 */ /* 0x000fe20000000f00 */
[----:B------:R-:W-:-:S02]  /*4030*/  IMAD.MOV.U32 R17, RZ, RZ, R166 ;  /* 0x000000ffff117224 */ /* 0x000fc400078e00a6 */
[----:B------:R-:W-:Y:S02]  /*4040*/  IMAD.MOV.U32 R18, RZ, RZ, R180 ;  /* 0x000000ffff127224 */ /* 0x000fe400078e00b4 */
[----:B------:R-:W-:Y:S02]  /*4050*/  IMAD.MOV.U32 R22, RZ, RZ, R169 ;  /* 0x000000ffff167224 */ /* 0x000fe400078e00a9 */
[----:B------:R-:W-:Y:S02]  /*4060*/  IMAD.MOV.U32 R23, RZ, RZ, R171 ;  /* 0x000000ffff177224 */ /* 0x000fe400078e00ab */
[----:B------:R-:W-:Y:S01]  /*4070*/  IMAD.MOV.U32 R155, RZ, RZ, R175 ;  /* 0x000000ffff9b7224 */ /* 0x000fe200078e00af */
[----:B------:R-:W-:Y:S01]  /*4080*/  STS.128 [R0+UR8+0x1800], R16 ;  /* 0x0018001000007988 */ /* 0x000fe20008000c08 */
[----:B------:R-:W-:Y:S01]  /*4090*/  IMAD.MOV.U32 R164, RZ, RZ, R92 ;  /* 0x000000ffffa47224 */ /* 0x000fe200078e005c */
[----:B------:R-:W-:Y:S01]  /*40a0*/  MOV R92, R93 ;  /* 0x0000005d005c7202 */ /* 0x000fe20000000f00 */
[----:B------:R-:W-:-:S02]  /*40b0*/  IMAD.MOV.U32 R166, RZ, RZ, R108 ;  /* 0x000000ffffa67224 */ /* 0x000fc400078e006c */
[----:B------:R-:W-:Y:S02]  /*40c0*/  IMAD.MOV.U32 R167, RZ, RZ, R110 ;  /* 0x000000ffffa77224 */ /* 0x000fe400078e006e */
[----:B------:R-:W-:Y:S01]  /*40d0*/  IMAD.MOV.U32 R169, RZ, RZ, R98 ;  /* 0x000000ffffa97224 */ /* 0x000fe200078e0062 */
[----:B------:R-:W-:Y:S01]  /*40e0*/  MOV R98, R113 ;  /* 0x0000007100627202 */ /* 0x000fe20000000f00 */
[----:B------:R-:W-:Y:S02]  /*40f0*/  IMAD.MOV.U32 R171, RZ, RZ, R114 ;  /* 0x000000ffffab7224 */ /* 0x000fe400078e0072 */
[----:B------:R-:W-:Y:S02]  /*4100*/  IMAD.MOV.U32 R93, RZ, RZ, R95 ;  /* 0x000000ffff5d7224 */ /* 0x000fe400078e005f */
[----:B------:R-:W-:Y:S02]  /*4110*/  IMAD.MOV.U32 R95, RZ, RZ, R111 ;  /* 0x000000ffff5f7224 */ /* 0x000fe400078e006f */
[----:B--2---:R-:W-:Y:S01]  /*4120*/  IMAD.MOV.U32 R168, RZ, RZ, R218 ;  /* 0x000000ffffa87224 */ /* 0x004fe200078e00da */
[----:B------:R-:W-:Y:S01]  /*4130*/  MOV R218, R176 ;  /* 0x000000b000da7202 */ /* 0x000fe20000000f00 */
[----:B------:R-:W-:-:S02]  /*4140*/  IMAD.MOV.U32 R176, RZ, RZ, R219 ;  /* 0x000000ffffb07224 */ /* 0x000fc400078e00db */
[----:B---3--:R-:W-:Y:S02]  /*4150*/  IMAD.MOV.U32 R172, RZ, RZ, R217 ;  /* 0x000000ffffac7224 */ /* 0x008fe400078e00d9 */
[----:B------:R-:W-:Y:S02]  /*4160*/  IMAD.MOV.U32 R174, RZ, RZ, R216 ;  /* 0x000000ffffae7224 */ /* 0x000fe400078e00d8 */
[----:B------:R-:W-:Y:S02]  /*4170*/  IMAD.MOV.U32 R216, RZ, RZ, R160 ;  /* 0x000000ffffd87224 */ /* 0x000fe400078e00a0 */
[----:B------:R-:W-:Y:S02]  /*4180*/  IMAD.MOV.U32 R217, RZ, RZ, R162 ;  /* 0x000000ffffd97224 */ /* 0x000fe400078e00a2 */
[----:B------:R-:W-:Y:S02]  /*4190*/  IMAD.MOV.U32 R219, RZ, RZ, R178 ;  /* 0x000000ffffdb7224 */ /* 0x000fe400078e00b2 */
[----:B------:R-:W-:-:S02]  /*41a0*/  IMAD.MOV.U32 R160, RZ, RZ, R165 ;  /* 0x000000ffffa07224 */ /* 0x000fc400078e00a5 */
[----:B------:R-:W-:Y:S01]  /*41b0*/  IMAD.MOV.U32 R162, RZ, RZ, R181 ;  /* 0x000000ffffa27224 */ /* 0x000fe200078e00b5 */
[----:B------:R-:W-:Y:S04]  /*41c0*/  STS.128 [R0+UR8+0x1000], R216 ;  /* 0x001000d800007988 */ /* 0x000fe80008000c08 */
[----:B------:R-:W-:Y:S04]  /*41d0*/  STS.128 [R252+UR8], R20 ;  /* 0x00000014fc007988 */ /* 0x000fe80008000c08 */
[----:B------:R-:W-:Y:S04]  /*41e0*/  STS.128 [R252+UR8+0x800], R152 ;  /* 0x00080098fc007988 */ /* 0x000fe80008000c08 */
[----:B------:R-:W-:Y:S04]  /*41f0*/  STS.128 [R252+UR8+0x1000], R156 ;  /* 0x0010009cfc007988 */ /* 0x000fe80008000c08 */
[----:B------:R-:W-:Y:S01]  /*4200*/  STS.128 [R252+UR8+0x1800], R160 ;  /* 0x001800a0fc007988 */ /* 0x000fe20008000c08 */
[----:B------:R-:W-:Y:S06]  /*4210*/  BAR.SYNC.DEFER_BLOCKING 0x0 ;  /* 0x0000000000007b1d */ /* 0x000fec0000010000 */
[----:B------:R-:W0:Y:S04]  /*4220*/  LDS.128 R16, [R2] ;  /* 0x0000000002107984 */ /* 0x000e280000000c00 */
[----:B------:R-:W1:Y:S04]  /*4230*/  LDS.128 R152, [R2+0x100] ;  /* 0x0001000002987984 */ /* 0x000e680000000c00 */
[----:B------:R-:W2:Y:S04]  /*4240*/  LDS.128 R20, [R2+0x200] ;  /* 0x0002000002147984 */ /* 0x000ea80000000c00 */
[----:B------:R-:W-:Y:S04]  /*4250*/  LDS.128 R156, [R2+0x400] ;  /* 0x00040000029c7984 */ /* 0x000fe80000000c00 */
[----:B0-----:R-:W-:Y:S04]  /*4260*/  STL.64 [R1+0x30], R16 ;  /* 0x0000301001007387 */ /* 0x001fe80000100a00 */
[----:B------:R-:W-:Y:S04]  /*4270*/  STL.64 [R1+0x38], R18 ;  /* 0x0000381201007387 */ /* 0x000fe80000100a00 */
[----:B------:R-:W0:Y:S04]  /*4280*/  LDS.128 R16, [R2+0x300] ;  /* 0x0003000002107984 */ /* 0x000e280000000c00 */
[----:B-1----:R-:W-:Y:S04]  /*4290*/  STL.64 [R1+0x20], R152 ;  /* 0x0000209801007387 */ /* 0x002fe80000100a00 */
[----:B------:R-:W-:Y:S04]  /*42a0*/  STL.64 [R1+0x28], R154 ;  /* 0x0000289a01007387 */ /* 0x000fe80000100a00 */
[----:B--2---:R-:W-:Y:S04]  /*42b0*/  STL.64 [R1+0x10], R20 ;  /* 0x0000101401007387 */ /* 0x004fe80000100a00 */
[----:B------:R-:W-:Y:S04]  /*42c0*/  STL.64 [R1+0x18], R22 ;  /* 0x0000181601007387 */ /* 0x000fe80000100a00 */
[----:B------:R-:W-:Y:S04]  /*42d0*/  LDS.128 R152, [R2+0x500] ;  /* 0x0005000002987984 */ /* 0x000fe80000000c00 */
[----:B------:R-:W-:Y:S04]  /*42e0*/  LDS.128 R20, [R2+0x600] ;  /* 0x0006000002147984 */ /* 0x000fe80000000c00 */
[----:B0-----:R-:W-:Y:S04]  /*42f0*/  STL.64 [R1], R16 ;  /* 0x0000001001007387 */ /* 0x001fe80000100a00 */
[----:B------:R-:W-:Y:S04]  /*4300*/  STL.64 [R1+0x8], R18 ;  /* 0x0000081201007387 */ /* 0x000fe80000100a00 */
[----:B------:R-:W-:Y:S01]  /*4310*/  LDS.128 R16, [R2+0x700] ;  /* 0x0007000002107984 */ /* 0x000fe20000000c00 */
[----:B------:R-:W-:Y:S01]  /*4320*/  IMAD.MOV.U32 R160, RZ, RZ, R88 ;  /* 0x000000ffffa07224 */ /* 0x000fe200078e0058 */
[----:B------:R-:W-:Y:S01]  /*4330*/  MOV R161, R90 ;  /* 0x0000005a00a17202 */ /* 0x000fe20000000f00 */
[----:B------:R-:W-:-:S02]  /*4340*/  IMAD.MOV.U32 R162, RZ, RZ, R104 ;  /* 0x000000ffffa27224 */ /* 0x000fc400078e0068 */
[----:B------:R-:W-:Y:S01]  /*4350*/  IMAD.MOV.U32 R163, RZ, RZ, R106 ;  /* 0x000000ffffa37224 */ /* 0x000fe200078e006a */
[----:B------:R-:W-:Y:S01]  /*4360*/  BAR.SYNC.DEFER_BLOCKING 0x0 ;  /* 0x0000000000007b1d */ /* 0x000fe20000010000 */
[----:B------:R-:W-:Y:S02]  /*4370*/  IMAD.MOV.U32 R178, RZ, RZ, R176 ;  /* 0x000000ffffb27224 */ /* 0x000fe400078e00b0 */
[----:B------:R-:W-:Y:S02]  /*4380*/  IMAD.MOV.U32 R176, RZ, RZ, R174 ;  /* 0x000000ffffb07224 */ /* 0x000fe400078e00ae */
[----:B------:R-:W-:Y:S01]  /*4390*/  IMAD.MOV.U32 R219, RZ, RZ, R168 ;  /* 0x000000ffffdb7224 */ /* 0x000fe200078e00a8 */
[----:B------:R-:W-:Y:S01]  /*43a0*/  MOV R168, R96 ;  /* 0x0000006000a87202 */ /* 0x000fe20000000f00 */
[----:B------:R-:W-:Y:S01]  /*43b0*/  IMAD.MOV.U32 R174, RZ, RZ, R172 ;  /* 0x000000ffffae7224 */ /* 0x000fe200078e00ac */
[----:B------:R-:W-:Y:S01]  /*43c0*/  MOV R172, R170 ;  /* 0x000000aa00ac7202 */ /* 0x000fe20000000f00 */
[----:B------:R-:W-:-:S02]  /*43d0*/  IMAD.MOV.U32 R88, RZ, RZ, R89 ;  /* 0x000000ffff587224 */ /* 0x000fc400078e0059 */
[----:B------:R-:W-:Y:S02]  /*43e0*/  IMAD.MOV.U32 R96, RZ, RZ, R97 ;  /* 0x000000ffff607224 */ /* 0x000fe400078e0061 */
[----:B------:R-:W-:Y:S02]  /*43f0*/  IMAD.MOV.U32 R165, RZ, RZ, R94 ;  /* 0x000000ffffa57224 */ /* 0x000fe400078e005e */
[----:B------:R-:W-:Y:S02]  /*4400*/  IMAD.MOV.U32 R170, RZ, RZ, R112 ;  /* 0x000000ffffaa7224 */ /* 0x000fe400078e0070 */
[----:B------:R-:W-:Y:S02]  /*4410*/  IMAD.MOV.U32 R89, RZ, RZ, R91 ;  /* 0x000000ffff597224 */ /* 0x000fe400078e005b */
[----:B------:R-:W-:Y:S01]  /*4420*/  IMAD.MOV.U32 R97, RZ, RZ, R99 ;  /* 0x000000ffff617224 */ /* 0x000fe200078e0063 */
[----:B------:R0:W-:Y:S01]  /*4430*/  STS.128 [R0+UR8], R160 ;  /* 0x000000a000007988 */ /* 0x0001e20008000c08 */
[----:B------:R-:W-:-:S02]  /*4440*/  IMAD.MOV.U32 R90, RZ, RZ, R105 ;  /* 0x000000ffff5a7224 */ /* 0x000fc400078e0069 */
[----:B------:R-:W-:Y:S02]  /*4450*/  IMAD.MOV.U32 R91, RZ, RZ, R107 ;  /* 0x000000ffff5b7224 */ /* 0x000fe400078e006b */
[----:B------:R-:W-:Y:S02]  /*4460*/  IMAD.MOV.U32 R94, RZ, RZ, R109 ;  /* 0x000000ffff5e7224 */ /* 0x000fe400078e006d */
[----:B------:R-:W-:Y:S01]  /*4470*/  IMAD.MOV.U32 R99, RZ, RZ, R115 ;  /* 0x000000ffff637224 */ /* 0x000fe200078e0073 */
[----:B------:R-:W-:Y:S01]  /*4480*/  STS.128 [R0+UR8+0x800], R164 ;  /* 0x000800a400007988 */ /* 0x000fe20008000c08 */
[----:B0-----:R-:W-:Y:S01]  /*4490*/  IMAD.MOV.U32 R160, RZ, RZ, R100 ;  /* 0x000000ffffa07224 */ /* 0x001fe200078e0064 */
[----:B------:R-:W-:Y:S01]  /*44a0*/  MOV R162, R116 ;  /* 0x0000007400a27202 */ /* 0x000fe20000000f00 */
[----:B------:R-:W-:Y:S02]  /*44b0*/  IMAD.MOV.U32 R100, RZ, RZ, R101 ;  /* 0x000000ffff647224 */ /* 0x000fe400078e0065 */
[----:B------:R-:W-:-:S02]  /*44c0*/  IMAD.MOV.U32 R161, RZ, RZ, R102 ;  /* 0x000000ffffa17224 */ /* 0x000fc400078e0066 */
[----:B------:R-:W-:Y:S02]  /*44d0*/  IMAD.MOV.U32 R163, RZ, RZ, R118 ;  /* 0x000000ffffa37224 */ /* 0x000fe400078e0076 */
[----:B------:R-:W-:Y:S02]  /*44e0*/  IMAD.MOV.U32 R101, RZ, RZ, R103 ;  /* 0x000000ffff657224 */ /* 0x000fe400078e0067 */
[----:B------:R-:W-:Y:S02]  /*44f0*/  IMAD.MOV.U32 R102, RZ, RZ, R117 ;  /* 0x000000ffff667224 */ /* 0x000fe400078e0075 */
[----:B------:R-:W-:Y:S01]  /*4500*/  IMAD.MOV.U32 R103, RZ, RZ, R119 ;  /* 0x000000ffff677224 */ /* 0x000fe200078e0077 */
[----:B------:R-:W-:Y:S04]  /*4510*/  STS.128 [R0+UR8+0x1000], R168 ;  /* 0x001000a800007988 */ /* 0x000fe80008000c08 */
[----:B------:R0:W-:Y:S04]  /*4520*/  STS.128 [R0+UR8+0x1800], R160 ;  /* 0x001800a000007988 */ /* 0x0001e80008000c08 */
[----:B------:R-:W-:Y:S04]  /*4530*/  STS.128 [R252+UR8], R88 ;  /* 0x00000058fc007988 */ /* 0x000fe80008000c08 */
[----:B------:R-:W-:Y:S04]  /*4540*/  STS.128 [R252+UR8+0x800], R92 ;  /* 0x0008005cfc007988 */ /* 0x000fe80008000c08 */
[----:B------:R-:W-:Y:S04]  /*4550*/  STS.128 [R252+UR8+0x1000], R96 ;  /* 0x00100060fc007988 */ /* 0x000fe80008000c08 */
[----:B------:R-:W-:Y:S01]  /*4560*/  STS.128 [R252+UR8+0x1800], R100 ;  /* 0x00180064fc007988 */ /* 0x000fe20008000c08 */
[----:B------:R-:W-:Y:S01]  /*4570*/  BAR.SYNC.DEFER_BLOCKING 0x0 ;  /* 0x0000000000007b1d */ /* 0x000fe20000010000 */
[----:B0-----:R-:W-:Y:S01]  /*4580*/  MOV R160, R24 ;  /* 0x0000001800a07202 */ /* 0x001fe20000000f00 */
[----:B------:R-:W-:-:S02]  /*4590*/  IMAD.MOV.U32 R161, RZ, RZ, R26 ;  /* 0x000000ffffa17224 */ /* 0x000fc400078e001a */
[----:B------:R-:W-:Y:S02]  /*45a0*/  IMAD.MOV.U32 R162, RZ, RZ, R40 ;  /* 0x000000ffffa27224 */ /* 0x000fe400078e0028 */
[----:B------:R-:W-:Y:S04]  /*45b0*/  LDS.128 R116, [R2] ;  /* 0x0000000002747984 */ /* 0x000fe80000000c00 */
[----:B------:R-:W-:Y:S04]  /*45c0*/  LDS.128 R112, [R2+0x100] ;  /* 0x0001000002707984 */ /* 0x000fe80000000c00 */
[----:B------:R-:W-:Y:S04]  /*45d0*/  LDS.128 R108, [R2+0x200] ;  /* 0x00020000026c7984 */ /* 0x000fe80000000c00 */
[----:B------:R-:W-:Y:S04]  /*45e0*/  LDS.128 R104, [R2+0x300] ;  /* 0x0003000002687984 */ /* 0x000fe80000000c00 */
[----:B------:R-:W-:Y:S04]  /*45f0*/  LDS.128 R92, [R2+0x400] ;  /* 0x00040000025c7984 */ /* 0x000fe80000000c00 */
[----:B------:R-:W-:Y:S04]  /*4600*/  LDS.128 R88, [R2+0x500] ;  /* 0x0005000002587984 */ /* 0x000fe80000000c00 */
[----:B------:R-:W-:Y:S04]  /*4610*/  LDS.128 R100, [R2+0x600] ;  /* 0x0006000002647984 */ /* 0x000fe80000000c00 */
[----:B------:R-:W-:Y:S01]  /*4620*/  LDS.128 R96, [R2+0x700] ;  /* 0x0007000002607984 */ /* 0x000fe20000000c00 */
[----:B------:R-:W-:Y:S01]  /*4630*/  IMAD.MOV.U32 R163, RZ, RZ, R42 ;  /* 0x000000ffffa37224 */ /* 0x000fe200078e002a */
[----:B------:R-:W-:Y:S01]  /*4640*/  BAR.SYNC.DEFER_BLOCKING 0x0 ;  /* 0x0000000000007b1d */ /* 0x000fe20000010000 */
[----:B------:R-:W-:-:S02]  /*4650*/  IMAD.MOV.U32 R164, RZ, RZ, R28 ;  /* 0x000000ffffa47224 */ /* 0x000fc400078e001c */
[----:B------:R-:W-:Y:S01]  /*4660*/  IMAD.MOV.U32 R168, RZ, RZ, R32 ;  /* 0x000000ffffa87224 */ /* 0x000fe200078e0020 */
[----:B------:R-:W-:Y:S01]  /*4670*/  MOV R32, R33 ;  /* 0x0000002100207202 */ /* 0x000fe20000000f00 */
[----:B------:R-:W-:Y:S01]  /*4680*/  IMAD.MOV.U32 R24, RZ, RZ, R25 ;  /* 0x000000ffff187224 */ /* 0x000fe200078e0019 */
[----:B------:R-:W-:Y:S01]  /*4690*/  MOV R166, R44 ;  /* 0x0000002c00a67202 */ /* 0x000fe20000000f00 */
[----:B------:R-:W-:Y:S01]  /*46a0*/  IMAD.MOV.U32 R28, RZ, RZ, R29 ;  /* 0x000000ffff1c7224 */ /* 0x000fe200078e001d */
[----:B------:R-:W-:Y:S01]  /*46b0*/  MOV R26, R41 ;  /* 0x00000029001a7202 */ /* 0x000fe20000000f00 */
[----:B------:R-:W-:Y:S02]  /*46c0*/  IMAD.MOV.U32 R165, RZ, RZ, R30 ;  /* 0x000000ffffa57224 */ /* 0x000fe400078e001e */
[----:B------:R-:W-:Y:S02]  /*46d0*/  IMAD.MOV.U32 R167, RZ, RZ, R46 ;  /* 0x000000ffffa77224 */ /* 0x000fe400078e002e */
[----:B------:R-:W-:-:S02]  /*46e0*/  IMAD.MOV.U32 R169, RZ, RZ, R34 ;  /* 0x000000ffffa97224 */ /* 0x000fc400078e0022 */
[----:B------:R-:W-:Y:S02]  /*46f0*/  IMAD.MOV.U32 R170, RZ, RZ, R48 ;  /* 0x000000ffffaa7224 */ /* 0x000fe400078e0030 */
[----:B------:R-:W-:Y:S02]  /*4700*/  IMAD.MOV.U32 R171, RZ, RZ, R50 ;  /* 0x000000ffffab7224 */ /* 0x000fe400078e0032 */
[----:B------:R-:W-:Y:S02]  /*4710*/  IMAD.MOV.U32 R25, RZ, RZ, R27 ;  /* 0x000000ffff197224 */ /* 0x000fe400078e001b */
[----:B------:R-:W-:Y:S01]  /*4720*/  IMAD.MOV.U32 R29, RZ, RZ, R31 ;  /* 0x000000ffff1d7224 */ /* 0x000fe200078e001f */
[----:B------:R0:W-:Y:S01]  /*4730*/  STS.128 [R0+UR8], R160 ;  /* 0x000000a000007988 */ /* 0x0001e20008000c08 */
[----:B------:R-:W-:Y:S02]  /*4740*/  IMAD.MOV.U32 R33, RZ, RZ, R35 ;  /* 0x000000ffff217224 */ /* 0x000fe400078e0023 */
[----:B------:R-:W-:-:S02]  /*4750*/  IMAD.MOV.U32 R27, RZ, RZ, R43 ;  /* 0x000000ffff1b7224 */ /* 0x000fc400078e002b */
[----:B------:R-:W-:Y:S02]  /*4760*/  IMAD.MOV.U32 R30, RZ, RZ, R45 ;  /* 0x000000ffff1e7224 */ /* 0x000fe400078e002d */
[----:B------:R-:W-:Y:S02]  /*4770*/  IMAD.MOV.U32 R31, RZ, RZ, R47 ;  /* 0x000000ffff1f7224 */ /* 0x000fe400078e002f */
[----:B------:R-:W-:Y:S02]  /*4780*/  IMAD.MOV.U32 R34, RZ, RZ, R49 ;  /* 0x000000ffff227224 */ /* 0x000fe400078e0031 */
[----:B------:R-:W-:Y:S01]  /*4790*/  IMAD.MOV.U32 R35, RZ, RZ, R51 ;  /* 0x000000ffff237224 */ /* 0x000fe200078e0033 */
[----:B0-----:R-:W-:Y:S01]  /*47a0*/  MOV R160, R36 ;  /* 0x0000002400a07202 */ /* 0x001fe20000000f00 */
[----:B------:R-:W-:Y:S02]  /*47b0*/  IMAD.MOV.U32 R36, RZ, RZ, R37 ;  /* 0x000000ffff247224 */ /* 0x000fe400078e0025 */
[----:B------:R-:W-:Y:S01]  /*47c0*/  IMAD.MOV.U32 R161, RZ, RZ, R38 ;  /* 0x000000ffffa17224 */ /* 0x000fe200078e0026 */
[----:B------:R-:W-:Y:S01]  /*47d0*/  MOV R38, R53 ;  /* 0x0000003500267202 */ /* 0x000fe20000000f00 */
[----:B------:R-:W-:-:S02]  /*47e0*/  IMAD.MOV.U32 R162, RZ, RZ, R52 ;  /* 0x000000ffffa27224 */ /* 0x000fc400078e0034 */
[----:B------:R-:W-:Y:S02]  /*47f0*/  IMAD.MOV.U32 R163, RZ, RZ, R54 ;  /* 0x000000ffffa37224 */ /* 0x000fe400078e0036 */
[----:B------:R-:W-:Y:S02]  /*4800*/  IMAD.MOV.U32 R37, RZ, RZ, R39 ;  /* 0x000000ffff257224 */ /* 0x000fe400078e0027 */
[----:B------:R-:W-:Y:S01]  /*4810*/  IMAD.MOV.U32 R39, RZ, RZ, R55 ;  /* 0x000000ffff277224 */ /* 0x000fe200078e0037 */
[----:B------:R-:W-:Y:S04]  /*4820*/  STS.128 [R0+UR8+0x800], R164 ;  /* 0x000800a400007988 */ /* 0x000fe80008000c08 */
[----:B------:R-:W-:Y:S04]  /*4830*/  STS.128 [R0+UR8+0x1000], R168 ;  /* 0x001000a800007988 */ /* 0x000fe80008000c08 */
[----:B------:R0:W-:Y:S04]  /*4840*/  STS.128 [R0+UR8+0x1800], R160 ;  /* 0x001800a000007988 */ /* 0x0001e80008000c08 */
[----:B------:R-:W-:Y:S04]  /*4850*/  STS.128 [R252+UR8], R24 ;  /* 0x00000018fc007988 */ /* 0x000fe80008000c08 */
[----:B------:R-:W-:Y:S04]  /*4860*/  STS.128 [R252+UR8+0x800], R28 ;  /* 0x0008001cfc007988 */ /* 0x000fe80008000c08 */
[----:B------:R-:W-:Y:S04]  /*4870*/  STS.128 [R252+UR8+0x1000], R32 ;  /* 0x00100020fc007988 */ /* 0x000fe80008000c08 */
[----:B------:R-:W-:Y:S01]  /*4880*/  STS.128 [R252+UR8+0x1800], R36 ;  /* 0x00180024fc007988 */ /* 0x000fe20008000c08 */
[----:B------:R-:W-:Y:S01]  /*4890*/  BAR.SYNC.DEFER_BLOCKING 0x0 ;  /* 0x0000000000007b1d */ /* 0x000fe20000010000 */
[----:B0-----:R-:W-:-:S02]  /*48a0*/  IMAD.MOV.U32 R160, RZ, RZ, R219 ;  /* 0x000000ffffa07224 */ /* 0x001fc400078e00db */
[----:B------:R-:W-:-:S03]  /*48b0*/  IMAD.MOV.U32 R161, RZ, RZ, R178 ;  /* 0x000000ffffa17224 */ /* 0x000fc600078e00b2 */
[----:B------:R-:W-:Y:S04]  /*48c0*/  STL [R1+0xa8], R158 ;  /* 0x0000a89e01007387 */ /* 0x000fe80000100800 */
[----:B------:R-:W-:Y:S04]  /*48d0*/  LDS.128 R32, [R2] ;  /* 0x0000000002207984 */ /* 0x000fe80000000c00 */
[----:B------:R-:W-:Y:S04]  /*48e0*/  LDS.128 R52, [R2+0x100] ;  /* 0x0001000002347984 */ /* 0x000fe80000000c00 */
[----:B------:R-:W-:Y:S04]  /*48f0*/  LDS.128 R48, [R2+0x200] ;  /* 0x0002000002307984 */ /* 0x000fe80000000c00 */
[----:B------:R-:W-:Y:S04]  /*4900*/  LDS.128 R44, [R2+0x300] ;  /* 0x00030000022c7984 */ /* 0x000fe80000000c00 */
[----:B------:R-:W-:Y:S04]  /*4910*/  LDS.128 R40, [R2+0x400] ;  /* 0x0004000002287984 */ /* 0x000fe80000000c00 */
[----:B------:R-:W-:Y:S04]  /*4920*/  LDS.128 R36, [R2+0x500] ;  /* 0x0005000002247984 */ /* 0x000fe80000000c00 */
[----:B------:R-:W-:Y:S04]  /*4930*/  LDS.128 R28, [R2+0x600] ;  /* 0x00060000021c7984 */ /* 0x000fe80000000c00 */
[----:B------:R-:W-:Y:S04]  /*4940*/  LDS.128 R24, [R2+0x700] ;  /* 0x0007000002187984 */ /* 0x000fe80000000c00 */
[----:B------:R-:W-:Y:S01]  /*4950*/  STL [R1+0xa4], R159 ;  /* 0x0000a49f01007387 */ /* 0x000fe20000100800 */
[----:B------:R-:W-:-:S03]  /*4960*/  IMAD.MOV.U32 R162, RZ, RZ, R176 ;  /* 0x000000ffffa27224 */ /* 0x000fc600078e00b0 */
[----:B------:R-:W2:Y:S01]  /*4970*/  LDL.LU R165, [R1+0x50] ;  /* 0x0000500001a57983 */ /* 0x000ea20000300800 */
[----:B------:R-:W-:Y:S01]  /*4980*/  IMAD.MOV.U32 R163, RZ, RZ, R174 ;  /* 0x000000ffffa37224 */ /* 0x000fe200078e00ae */
[----:B------:R-:W-:Y:S06]  /*4990*/  BAR.SYNC.DEFER_BLOCKING 0x0 ;  /* 0x0000000000007b1d */ /* 0x000fec0000010000 */
[----:B------:R-:W2:Y:S04]  /*49a0*/  LDL.LU R166, [R1+0x64] ;  /* 0x0000640001a67983 */ /* 0x000ea80000300800 */
[----:B------:R-:W2:Y:S04]  /*49b0*/  LDL.LU R167, [R1+0x68] ;  /* 0x0000680001a77983 */ /* 0x000ea80000300800 */
[----:B------:R-:W3:Y:S04]  /*49c0*/  LDL.LU R168, [R1+0x54] ;  /* 0x0000540001a87983 */ /* 0x000ee80000300800 */
[----:B------:R-:W3:Y:S04]  /*49d0*/  LDL.LU R169, [R1+0x58] ;  /* 0x0000580001a97983 */ /* 0x000ee80000300800 */
[----:B------:R-:W3:Y:S04]  /*49e0*/  LDL.LU R170, [R1+0x6c] ;  /* 0x00006c0001aa7983 */ /* 0x000ee80000300800 */
[----:B------:R-:W3:Y:S04]  /*49f0*/  LDL.LU R171, [R1+0x70] ;  /* 0x0000700001ab7983 */ /* 0x000ee80000300800 */
[----:B------:R0:W-:Y:S04]  /*4a00*/  STS.128 [R0+UR8], R160 ;  /* 0x000000a000007988 */ /* 0x0001e80008000c08 */
[----:B0-----:R-:W4:Y:S04]  /*4a10*/  LDL.LU R160, [R1+0x5c] ;  /* 0x00005c0001a07983 */ /* 0x001f280000300800 */
[----:B------:R-:W4:Y:S04]  /*4a20*/  LDL.LU R161, [R1+0x60] ;  /* 0x0000600001a17983 */ /* 0x000f280000300800 */
[----:B------:R-:W4:Y:S01]  /*4a30*/  LDL.LU R162, [R1+0x74] ;  /* 0x0000740001a27983 */ /* 0x000f220000300800 */
        /* <DEDUP_REMOVED lines=8> */
[----:B------:R-:W-:Y:S02]  /*4ac0*/  IMAD.MOV.U32 R178, RZ, RZ, R237 ;  /* 0x000000ffffb27224 */ /* 0x000fe400078e00ed */
[----:B------:R-:W-:Y:S01]  /*4ad0*/  IMAD.MOV.U32 R179, RZ, RZ, R236 ;  /* 0x000000ffffb37224 */ /* 0x000fe200078e00ec */
[----:B------:R-:W-:Y:S01]  /*4ae0*/  MOV R240, R184 ;  /* 0x000000b800f07202 */ /* 0x000fe20000000f00 */
[----:B------:R-:W-:Y:S01]  /*4af0*/  IMAD.MOV.U32 R241, RZ, RZ, R186 ;  /* 0x000000fffff17224 */ /* 0x000fe200078e00ba */
[----:B------:R-:W0:Y:S01]  /*4b00*/  S2R R158, SR_TID.X ;  /* 0x00000000009e7919 */ /* 0x000e220000002100 */
[----:B------:R-:W-:-:S02]  /*4b10*/  IMAD.MOV.U32 R242, RZ, RZ, R200 ;  /* 0x000000fffff27224 */ /* 0x000fc400078e00c8 */
[----:B------:R-:W-:Y:S01]  /*4b20*/  IMAD.MOV.U32 R243, RZ, RZ, R202 ;  /* 0x000000fffff37224 */ /* 0x000fe200078e00ca */
[----:B------:R-:W5:Y:S01]  /*4b30*/  LDL.LU R159, [R1+0x9c] ;  /* 0x00009c00019f7983 */ /* 0x000f620000300800 */
[----:B------:R-:W-:Y:S01]  /*4b40*/  IMAD.MOV.U32 R184, RZ, RZ, R185 ;  /* 0x000000ffffb87224 */ /* 0x000fe200078e00b9 */
[----:B------:R-:W-:Y:S01]  /*4b50*/  MOV R186, R201 ;  /* 0x000000c900ba7202 */ /* 0x000fe20000000f00 */
[----:B------:R-:W-:Y:S02]  /*4b60*/  IMAD.MOV.U32 R185, RZ, RZ, R187 ;  /* 0x000000ffffb97224 */ /* 0x000fe400078e00bb */
[----:B------:R-:W-:Y:S01]  /*4b70*/  IMAD.MOV.U32 R187, RZ, RZ, R203 ;  /* 0x000000ffffbb7224 */ /* 0x000fe200078e00cb */
[----:B--2---:R1:W-:Y:S04]  /*4b80*/  STS.128 [R0+UR8+0x800], R164 ;  /* 0x000800a400007988 */ /* 0x0043e80008000c08 */
[----:B---3--:R2:W-:Y:S01]  /*4b90*/  STS.128 [R0+UR8+0x1000], R168 ;  /* 0x001000a800007988 */ /* 0x0085e20008000c08 */
[----:B-1----:R-:W-:-:S02]  /*4ba0*/  IMAD.MOV.U32 R164, RZ, RZ, R251 ;  /* 0x000000ffffa47224 */ /* 0x002fc400078e00fb */
[----:B------:R-:W-:Y:S02]  /*4bb0*/  IMAD.MOV.U32 R165, RZ, RZ, R250 ;  /* 0x000000ffffa57224 */ /* 0x000fe400078e00fa */
[----:B------:R-:W-:Y:S02]  /*4bc0*/  IMAD.MOV.U32 R166, RZ, RZ, R249 ;  /* 0x000000ffffa67224 */ /* 0x000fe400078e00f9 */
[----:B------:R-:W-:Y:S01]  /*4bd0*/  IMAD.MOV.U32 R167, RZ, RZ, R248 ;  /* 0x000000ffffa77224 */ /* 0x000fe200078e00f8 */
[----:B--2---:R-:W-:Y:S01]  /*4be0*/  MOV R168, R247 ;  /* 0x000000f700a87202 */ /* 0x004fe20000000f00 */
[----:B------:R-:W-:Y:S02]  /*4bf0*/  IMAD.MOV.U32 R169, RZ, RZ, R246 ;  /* 0x000000ffffa97224 */ /* 0x000fe400078e00f6 */
[----:B------:R-:W-:Y:S02]  /*4c00*/  IMAD.MOV.U32 R170, RZ, RZ, R245 ;  /* 0x000000ffffaa7224 */ /* 0x000fe400078e00f5 */
[----:B------:R-:W-:Y:S01]  /*4c10*/  IMAD.MOV.U32 R171, RZ, RZ, R244 ;  /* 0x000000ffffab7224 */ /* 0x000fe200078e00f4 */
[----:B----4-:R-:W-:Y:S04]  /*4c20*/  STS.128 [R0+UR8+0x1800], R160 ;  /* 0x001800a000007988 */ /* 0x010fe80008000c08 */
[----:B------:R-:W-:Y:S04]  /*4c30*/  STS.128 [R252+UR8], R164 ;  /* 0x000000a4fc007988 */ /* 0x000fe80008000c08 */
[----:B------:R-:W-:Y:S04]  /*4c40*/  STS.128 [R252+UR8+0x800], R168 ;  /* 0x000800a8fc007988 */ /* 0x000fe80008000c08 */
[----:B------:R-:W-:Y:S04]  /*4c50*/  STS.128 [R252+UR8+0x1000], R172 ;  /* 0x001000acfc007988 */ /* 0x000fe80008000c08 */
[----:B------:R-:W-:Y:S01]  /*4c60*/  STS.128 [R252+UR8+0x1800], R176 ;  /* 0x001800b0fc007988 */ /* 0x000fe20008000c08 */
[----:B------:R-:W-:Y:S06]  /*4c70*/  BAR.SYNC.DEFER_BLOCKING 0x0 ;  /* 0x0000000000007b1d */ /* 0x000fec0000010000 */
[----:B------:R-:W1:Y:S04]  /*4c80*/  LDS.128 R236, [R2] ;  /* 0x0000000002ec7984 */ /* 0x000e680000000c00 */
[----:B------:R-:W2:Y:S04]  /*4c90*/  LDS.128 R216, [R2+0x100] ;  /* 0x0001000002d87984 */ /* 0x000ea80000000c00 */
[----:B------:R-:W3:Y:S04]  /*4ca0*/  LDS.128 R180, [R2+0x200] ;  /* 0x0002000002b47984 */ /* 0x000ee80000000c00 */
[----:B------:R-:W4:Y:S04]  /*4cb0*/  LDS.128 R176, [R2+0x300] ;  /* 0x0003000002b07984 */ /* 0x000f280000000c00 */
[----:B------:R-:W4:Y:S04]  /*4cc0*/  LDS.128 R172, [R2+0x400] ;  /* 0x0004000002ac7984 */ /* 0x000f280000000c00 */
[----:B------:R-:W4:Y:S04]  /*4cd0*/  LDS.128 R168, [R2+0x500] ;  /* 0x0005000002a87984 */ /* 0x000f280000000c00 */
[----:B------:R-:W4:Y:S04]  /*4ce0*/  LDS.128 R160, [R2+0x600] ;  /* 0x0006000002a07984 */ /* 0x000f280000000c00 */
[----:B------:R-:W4:Y:S01]  /*4cf0*/  LDS.128 R164, [R2+0x700] ;  /* 0x0007000002a47984 */ /* 0x000f220000000c00 */
[----:B------:R-:W-:Y:S01]  /*4d00*/  BAR.SYNC.DEFER_BLOCKING 0x0 ;  /* 0x0000000000007b1d */ /* 0x000fe20000010000 */
[----:B------:R-:W-:-:S02]  /*4d10*/  IMAD.MOV.U32 R244, RZ, RZ, R188 ;  /* 0x000000fffff47224 */ /* 0x000fc400078e00bc */
[----:B------:R-:W-:Y:S01]  /*4d20*/  IMAD.MOV.U32 R248, RZ, RZ, R192 ;  /* 0x000000fffff87224 */ /* 0x000fe200078e00c0 */
[----:B------:R-:W-:Y:S01]  /*4d30*/  MOV R192, R193 ;  /* 0x000000c100c07202 */ /* 0x000fe20000000f00 */
[----:B------:R-:W-:Y:S01]  /*4d40*/  IMAD.MOV.U32 R188, RZ, RZ, R189 ;  /* 0x000000ffffbc7224 */ /* 0x000fe200078e00bd */
[----:B------:R-:W-:Y:S01]  /*4d50*/  MOV R246, R204 ;  /* 0x000000cc00f67202 */ /* 0x000fe20000000f00 */
[----:B------:R-:W-:Y:S02]  /*4d60*/  IMAD.MOV.U32 R245, RZ, RZ, R190 ;  /* 0x000000fffff57224 */ /* 0x000fe400078e00be */
[----:B------:R-:W-:Y:S02]  /*4d70*/  IMAD.MOV.U32 R247, RZ, RZ, R206 ;  /* 0x000000fffff77224 */ /* 0x000fe400078e00ce */
[----:B------:R-:W-:Y:S02]  /*4d80*/  IMAD.MOV.U32 R249, RZ, RZ, R194 ;  /* 0x000000fffff97224 */ /* 0x000fe400078e00c2 */
[----:B------:R-:W-:-:S02]  /*4d90*/  IMAD.MOV.U32 R250, RZ, RZ, R208 ;  /* 0x000000fffffa7224 */ /* 0x000fc400078e00d0 */
[----:B------:R-:W-:Y:S02]  /*4da0*/  IMAD.MOV.U32 R251, RZ, RZ, R210 ;  /* 0x000000fffffb7224 */ /* 0x000fe400078e00d2 */
[----:B------:R-:W-:Y:S02]  /*4db0*/  IMAD.MOV.U32 R189, RZ, RZ, R191 ;  /* 0x000000ffffbd7224 */ /* 0x000fe400078e00bf */
[----:B------:R-:W-:Y:S01]  /*4dc0*/  IMAD.MOV.U32 R193, RZ, RZ, R195 ;  /* 0x000000ffffc17224 */ /* 0x000fe200078e00c3 */
[----:B------:R0:W-:Y:S01]  /*4dd0*/  STS.128 [R0+UR8], R240 ;  /* 0x000000f000007988 */ /* 0x0001e20008000c08 */
[----:B------:R-:W-:Y:S02]  /*4de0*/  IMAD.MOV.U32 R190, RZ, RZ, R205 ;  /* 0x000000ffffbe7224 */ /* 0x000fe400078e00cd */
[----:B------:R-:W-:Y:S02]  /*4df0*/  IMAD.MOV.U32 R191, RZ, RZ, R207 ;  /* 0x000000ffffbf7224 */ /* 0x000fe400078e00cf */
[----:B------:R-:W-:-:S02]  /*4e00*/  IMAD.MOV.U32 R194, RZ, RZ, R209 ;  /* 0x000000ffffc27224 */ /* 0x000fc400078e00d1 */
[----:B------:R-:W-:Y:S01]  /*4e10*/  IMAD.MOV.U32 R195, RZ, RZ, R211 ;  /* 0x000000ffffc37224 */ /* 0x000fe200078e00d3 */
[----:B------:R-:W-:Y:S01]  /*4e20*/  STS.128 [R0+UR8+0x800], R244 ;  /* 0x000800f400007988 */ /* 0x000fe20008000c08 */
[----:B0-----:R-:W-:Y:S01]  /*4e30*/  MOV R240, R196 ;  /* 0x000000c400f07202 */ /* 0x001fe20000000f00 */
[----:B------:R-:W-:Y:S02]  /*4e40*/  IMAD.MOV.U32 R196, RZ, RZ, R197 ;  /* 0x000000ffffc47224 */ /* 0x000fe400078e00c5 */
[----:B------:R-:W-:Y:S01]  /*4e50*/  IMAD.MOV.U32 R241, RZ, RZ, R198 ;  /* 0x000000fffff17224 */ /* 0x000fe200078e00c6 */
[----:B------:R-:W-:Y:S01]  /*4e60*/  MOV R198, R213 ;  /* 0x000000d500c67202 */ /* 0x000fe20000000f00 */
[----:B------:R-:W-:Y:S02]  /*4e70*/  IMAD.MOV.U32 R242, RZ, RZ, R212 ;  /* 0x000000fffff27224 */ /* 0x000fe400078e00d4 */
[----:B------:R-:W-:Y:S02]  /*4e80*/  IMAD.MOV.U32 R243, RZ, RZ, R214 ;  /* 0x000000fffff37224 */ /* 0x000fe400078e00d6 */
[----:B------:R-:W-:-:S02]  /*4e90*/  IMAD.MOV.U32 R197, RZ, RZ, R199 ;  /* 0x000000ffffc57224 */ /* 0x000fc400078e00c7 */
        /* <DEDUP_REMOVED lines=10> */
[----:B------:R-:W0:Y:S04]  /*4f40*/  LDS.128 R192, [R2] ;  /* 0x0000000002c07984 */ /* 0x000e280000000c00 */
[----:B------:R-:W0:Y:S04]  /*4f50*/  LDS.128 R188, [R2+0x100] ;  /* 0x0001000002bc7984 */ /* 0x000e280000000c00 */
[----:B------:R-:W0:Y:S04]  /*4f60*/  LDS.128 R184, [R2+0x200] ;  /* 0x0002000002b87984 */ /* 0x000e280000000c00 */
[----:B------:R-:W0:Y:S04]  /*4f70*/  LDS.128 R200, [R2+0x300] ;  /* 0x0003000002c87984 */ /* 0x000e280000000c00 */
[----:B------:R-:W0:Y:S04]  /*4f80*/  LDS.128 R212, [R2+0x400] ;  /* 0x0004000002d47984 */ /* 0x000e280000000c00 */
[----:B------:R-:W0:Y:S04]  /*4f90*/  LDS.128 R208, [R2+0x500] ;  /* 0x0005000002d07984 */ /* 0x000e280000000c00 */
[----:B------:R-:W0:Y:S04]  /*4fa0*/  LDS.128 R204, [R2+0x600] ;  /* 0x0006000002cc7984 */ /* 0x000e280000000c00 */
[----:B------:R-:W0:Y:S01]  /*4fb0*/  LDS.128 R196, [R2+0x700] ;  /* 0x0007000002c47984 */ /* 0x000e220000000c00 */
[----:B------:R-:W-:-:S02]  /*4fc0*/  IMAD.MOV.U32 R242, RZ, RZ, R136 ;  /* 0x000000fffff27224 */ /* 0x000fc400078e0088 */
[----:B------:R-:W-:Y:S01]  /*4fd0*/  IMAD.MOV.U32 R243, RZ, RZ, R138 ;  /* 0x000000fffff37224 */ /* 0x000fe200078e008a */
[----:B------:R-:W-:Y:S01]  /*4fe0*/  BAR.SYNC.DEFER_BLOCKING 0x0 ;  /* 0x0000000000007b1d */ /* 0x000fe20000010000 */
[----:B------:R-:W-:Y:S01]  /*4ff0*/  MOV R244, R124 ;  /* 0x0000007c00f47202 */ /* 0x000fe20000000f00 */
[----:B------:R-:W-:Y:S01]  /*5000*/  IMAD.MOV.U32 R248, RZ, RZ, R128 ;  /* 0x000000fffff87224 */ /* 0x000fe200078e0080 */
[----:B------:R-:W-:Y:S01]  /*5010*/  MOV R120, R121 ;  /* 0x0000007900787202 */ /* 0x000fe20000000f00 */
[----:B------:R-:W-:Y:S01]  /*5020*/  IMAD.MOV.U32 R124, RZ, RZ, R125 ;  /* 0x000000ffff7c7224 */ /* 0x000fe200078e007d */
[----:B------:R-:W-:Y:S01]  /*5030*/  MOV R250, R144 ;  /* 0x0000009000fa7202 */ /* 0x000fe20000000f00 */
[----:B------:R-:W-:Y:S02]  /*5040*/  IMAD.MOV.U32 R128, RZ, RZ, R129 ;  /* 0x000000ffff807224 */ /* 0x000fe400078e0081 */
        /* <DEDUP_REMOVED lines=12> */
[----:B------:R-:W-:Y:S02]  /*5110*/  IMAD.MOV.U32 R127, RZ, RZ, R143 ;  /* 0x000000ffff7f7224 */ /* 0x000fe400078e008f */
[----:B------:R-:W-:Y:S02]  /*5120*/  IMAD.MOV.U32 R130, RZ, RZ, R145 ;  /* 0x000000ffff827224 */ /* 0x000fe400078e0091 */
[----:B------:R-:W-:Y:S02]  /*5130*/  IMAD.MOV.U32 R131, RZ, RZ, R147 ;  /* 0x000000ffff837224 */ /* 0x000fe400078e0093 */
[----:B-----5:R-:W-:Y:S01]  /*5140*/  IMAD.MOV.U32 R240, RZ, RZ, R132 ;  /* 0x000000fffff07224 */ /* 0x020fe200078e0084 */
[----:B------:R-:W-:Y:S01]  /*5150*/  MOV R132, R133 ;  /* 0x0000008500847202 */ /* 0x000fe20000000f00 */
[----:B------:R-:W-:-:S02]  /*5160*/  IMAD.MOV.U32 R241, RZ, RZ, R134 ;  /* 0x000000fffff17224 */ /* 0x000fc400078e0086 */
[----:B------:R-:W-:Y:S02]  /*5170*/  IMAD.MOV.U32 R242, RZ, RZ, R148 ;  /* 0x000000fffff27224 */ /* 0x000fe400078e0094 */
[----:B------:R-:W-:Y:S02]  /*5180*/  IMAD.MOV.U32 R243, RZ, RZ, R150 ;  /* 0x000000fffff37224 */ /* 0x000fe400078e0096 */
        /* <DEDUP_REMOVED lines=11> */
[----:B-----5:R-:W-:Y:S01]  /*5240*/  IMAD.MOV.U32 R240, RZ, RZ, R56 ;  /* 0x000000fffff07224 */ /* 0x020fe200078e0038 */
[----:B------:R-:W-:Y:S01]  /*5250*/  MOV R242, R72 ;  /* 0x0000004800f27202 */ /* 0x000fe20000000f00 */
[----:B------:R-:W-:-:S03]  /*5260*/  IMAD.MOV.U32 R241, RZ, RZ, R58 ;  /* 0x000000fffff17224 */ /* 0x000fc600078e003a */
[----:B------:R-:W5:Y:S04]  /*5270*/  LDS.128 R148, [R2] ;  /* 0x0000000002947984 */ /* 0x000f680000000c00 */
[----:B------:R-:W5:Y:S04]  /*5280*/  LDS.128 R144, [R2+0x100] ;  /* 0x0001000002907984 */ /* 0x000f680000000c00 */
[----:B------:R-:W5:Y:S04]  /*5290*/  LDS.128 R140, [R2+0x200] ;  /* 0x00020000028c7984 */ /* 0x000f680000000c00 */
[----:B------:R-:W5:Y:S04]  /*52a0*/  LDS.128 R136, [R2+0x300] ;  /* 0x0003000002887984 */ /* 0x000f680000000c00 */
[----:B------:R-:W5:Y:S04]  /*52b0*/  LDS.128 R128, [R2+0x400] ;  /* 0x0004000002807984 */ /* 0x000f680000000c00 */
[----:B------:R-:W5:Y:S04]  /*52c0*/  LDS.128 R132, [R2+0x500] ;  /* 0x0005000002847984 */ /* 0x000f680000000c00 */
[----:B------:R-:W5:Y:S04]  /*52d0*/  LDS.128 R120, [R2+0x600] ;  /* 0x0006000002787984 */ /* 0x000f680000000c00 */
[----:B------:R-:W5:Y:S01]  /*52e0*/  LDS.128 R124, [R2+0x700] ;  /* 0x00070000027c7984 */ /* 0x000f620000000c00 */
[----:B------:R-:W-:Y:S01]  /*52f0*/  IMAD.MOV.U32 R243, RZ, RZ, R74 ;  /* 0x000000fffff37224 */ /* 0x000fe200078e004a */
[----:B------:R-:W-:Y:S01]  /*5300*/  BAR.SYNC.DEFER_BLOCKING 0x0 ;  /* 0x0000000000007b1d */ /* 0x000fe20000010000 */
[----:B------:R-:W-:Y:S01]  /*5310*/  MOV R244, R64 ;  /* 0x0000004000f47202 */ /* 0x000fe20000000f00 */
[----:B------:R-:W-:-:S02]  /*5320*/  IMAD.MOV.U32 R245, RZ, RZ, R66 ;  /* 0x000000fffff57224 */ /* 0x000fc400078e0042 */
[----:B------:R-:W-:Y:S02]  /*5330*/  IMAD.MOV.U32 R246, RZ, RZ, R80 ;  /* 0x000000fffff67224 */ /* 0x000fe400078e0050 */
[----:B------:R-:W-:Y:S01]  /*5340*/  IMAD.MOV.U32 R247, RZ, RZ, R82 ;  /* 0x000000fffff77224 */ /* 0x000fe200078e0052 */
[----:B------:R1:W-:Y:S04]  /*5350*/  STS.128 [R0+UR8], R240 ;  /* 0x000000f000007988 */ /* 0x0003e80008000c08 */
[----:B------:R2:W-:Y:S01]  /*5360*/  STS.128 [R0+UR8+0x1000], R244 ;  /* 0x001000f400007988 */ /* 0x0005e20008000c08 */
[----:B-1----:R-:W-:Y:S02]  /*5370*/  IMAD.MOV.U32 R240, RZ, RZ, R60 ;  /* 0x000000fffff07224 */ /* 0x002fe400078e003c */
[----:B------:R-:W-:-:S02]  /*5380*/  IMAD.MOV.U32 R241, RZ, RZ, R62 ;  /* 0x000000fffff17224 */ /* 0x000fc400078e003e */
[----:B------:R-:W-:Y:S01]  /*5390*/  IMAD.MOV.U32 R242, RZ, RZ, R76 ;  /* 0x000000fffff27224 */ /* 0x000fe200078e004c */
[----:B--2---:R-:W1:Y:S01]  /*53a0*/  LDC.64 R244, c[0x0][0x220] ;  /* 0x00008800fff47b82 */ /* 0x004e620000000a00 */
[----:B------:R-:W-:-:S05]  /*53b0*/  IMAD.MOV.U32 R243, RZ, RZ, R78 ;  /* 0x000000fffff37224 */ /* 0x000fca00078e004e */
[----:B------:R2:W-:Y:S02]  /*53c0*/  STS.128 [R0+UR8+0x800], R240 ;  /* 0x000800f000007988 */ /* 0x0005e40008000c08 */
[----:B--2---:R-:W-:Y:S01]  /*53d0*/  IMAD.MOV.U32 R240, RZ, RZ, R68 ;  /* 0x000000fffff07224 */ /* 0x004fe200078e0044 */
[----:B------:R-:W-:Y:S01]  /*53e0*/  MOV R242, R84 ;  /* 0x0000005400f27202 */ /* 0x000fe20000000f00 */
[----:B------:R-:W-:Y:S02]  /*53f0*/  IMAD.MOV.U32 R241, RZ, RZ, R70 ;  /* 0x000000fffff17224 */ /* 0x000fe400078e0046 */
[----:B------:R-:W-:-:S05]  /*5400*/  IMAD.MOV.U32 R243, RZ, RZ, R86 ;  /* 0x000000fffff37224 */ /* 0x000fca00078e0056 */
[----:B------:R2:W-:Y:S02]  /*5410*/  STS.128 [R0+UR8+0x1800], R240 ;  /* 0x001800f000007988 */ /* 0x0005e40008000c08 */
[----:B--2---:R-:W-:Y:S02]  /*5420*/  SHF.R.U32.HI R0, RZ, 0x5, R158 ;  /* 0x00000005ff007819 */ /* 0x004fe4000001169e */
[----:B------:R-:W2:Y:S01]  /*5430*/  S2R R158, SR_TID.X ;  /* 0x00000000009e7919 */ /* 0x000ea20000002100 */
[----:B------:R-:W-:Y:S02]  /*5440*/  IMAD.MOV.U32 R56, RZ, RZ, R57 ;  /* 0x000000ffff387224 */ /* 0x000fe400078e0039 */
[----:B------:R-:W-:Y:S02]  /*5450*/  IMAD.MOV.U32 R57, RZ, RZ, R59 ;  /* 0x000000ffff397224 */ /* 0x000fe400078e003b */
[----:B------:R-:W-:Y:S02]  /*5460*/  IMAD.MOV.U32 R58, RZ, RZ, R73 ;  /* 0x000000ffff3a7224 */ /* 0x000fe400078e0049 */
[----:B------:R-:W-:-:S05]  /*5470*/  IMAD.MOV.U32 R59, RZ, RZ, R75 ;  /* 0x000000ffff3b7224 */ /* 0x000fca00078e004b */
[----:B------:R1:W-:Y:S01]  /*5480*/  STS.128 [R252+UR8], R56 ;  /* 0x00000038fc007988 */ /* 0x0003e20008000c08 */
[----:B--2---:R-:W-:-:S04]  /*5490*/  LOP3.LUT R158, R158, 0x60, RZ, 0xc0, !PT ;  /* 0x000000609e9e7812 */ /* 0x004fc800078ec0ff */
[C---:B-1----:R-:W-:Y:S01]  /*54a0*/  LEA R56, P0, R158.reuse, R244, 0x4 ;  /* 0x000000f49e387211 */ /* 0x042fe200078020ff */
[----:B------:R-:W-:-:S05]  /*54b0*/  IMAD.SHL.U32 R158, R158, 0x4, RZ ;  /* 0x000000049e9e7824 */ /* 0x000fca00078e00ff */
[----:B------:R-:W-:Y:S02]  /*54c0*/  LEA.HI.X R57, R158, R245, RZ, 0x2, P0 ;  /* 0x000000f59e397211 */ /* 0x000fe400000f14ff */
[----:B------:R-:W2:Y:S01]  /*54d0*/  LDL.LU R158, [R1+0x98] ;  /* 0x00009800019e7983 */ /* 0x000ea20000300800 */
[----:B------:R-:W1:Y:S01]  /*54e0*/  S2R R3, SR_TID.X ;  /* 0x0000000000037919 */ /* 0x000e620000002100 */
[----:B------:R-:W-:Y:S01]  /*54f0*/  MOV R60, R61 ;  /* 0x0000003d003c7202 */ /* 0x000fe20000000f00 */
[----:B------:R-:W-:Y:S02]  /*5500*/  IMAD.MOV.U32 R61, RZ, RZ, R63 ;  /* 0x000000ffff3d7224 */ /* 0x000fe400078e003f */
[----:B------:R-:W-:Y:S02]  /*5510*/  IMAD.MOV.U32 R62, RZ, RZ, R77 ;  /* 0x000000ffff3e7224 */ /* 0x000fe400078e004d */
[----:B------:R-:W-:Y:S01]  /*5520*/  IMAD.MOV.U32 R64, RZ, RZ, R65 ;  /* 0x000000ffff407224 */ /* 0x000fe200078e0041 */
[----:B------:R-:W-:Y:S01]  /*5530*/  MOV R66, R81 ;  /* 0x0000005100427202 */ /* 0x000fe20000000f00 */
[----:B------:R-:W-:Y:S01]  /*5540*/  IMAD.MOV.U32 R63, RZ, RZ, R79 ;  /* 0x000000ffff3f7224 */ /* 0x000fe200078e004f */
[----:B------:R-:W-:Y:S01]  /*5550*/  SGXT.U32 R0, R0, 0x2 ;  /* 0x000000020000781a */ /* 0x000fe20000000000 */
[----:B------:R-:W-:Y:S01]  /*5560*/  IMAD.MOV.U32 R65, RZ, RZ, R67 ;  /* 0x000000ffff417224 */ /* 0x000fe200078e0043 */
[----:B------:R-:W3:Y:S01]  /*5570*/  LDL.LU R250, [R1+0x94] ;  /* 0x0000940001fa7983 */ /* 0x000ee20000300800 */
[----:B------:R-:W-:-:S03]  /*5580*/  IMAD.MOV.U32 R67, RZ, RZ, R83 ;  /* 0x000000ffff437224 */ /* 0x000fc600078e0053 */
[----:B------:R4:W-:Y:S04]  /*5590*/  STS.128 [R252+UR8+0x800], R60 ;  /* 0x0008003cfc007988 */ /* 0x0009e80008000c08 */
[----:B------:R0:W-:Y:S01]  /*55a0*/  STS.128 [R252+UR8+0x1000], R64 ;  /* 0x00100040fc007988 */ /* 0x0001e20008000c08 */
[----:B------:R-:W-:-:S03]  /*55b0*/  LOP3.LUT R58, R0, 0x4, RZ, 0xfc, !PT ;  /* 0x00000004003a7812 */ /* 0x000fc600078efcff */
[----:B------:R-:W5:Y:S01]  /*55c0*/  LDL.LU R251, [R1+0x90] ;  /* 0x0000900001fb7983 */ /* 0x000f620000300800 */
[----:B----4-:R-:W-:Y:S01]  /*55d0*/  IMAD.MOV.U32 R60, RZ, RZ, R69 ;  /* 0x000000ffff3c7224 */ /* 0x010fe200078e0045 */
[----:B------:R-:W-:Y:S01]  /*55e0*/  MOV R63, R87 ;  /* 0x00000057003f7202 */ /* 0x000fe20000000f00 */
[----:B------:R-:W-:Y:S02]  /*55f0*/  IMAD.MOV.U32 R61, RZ, RZ, R71 ;  /* 0x000000ffff3d7224 */ /* 0x000fe400078e0047 */
[----:B------:R-:W-:-:S05]  /*5600*/  IMAD.MOV.U32 R62, RZ, RZ, R85 ;  /* 0x000000ffff3e7224 */ /* 0x000fca00078e0055 */
[----:B------:R4:W-:Y:S01]  /*5610*/  STS.128 [R252+UR8+0x1800], R60 ;  /* 0x0018003cfc007988 */ /* 0x0009e20008000c08 */
[----:B-1----:R-:W-:Y:S01]  /*5620*/  LOP3.LUT R3, R3, 0x1f, RZ, 0xc0, !PT ;  /* 0x0000001f03037812 */ /* 0x002fe200078ec0ff */
[----:B------:R-:W-:Y:S01]  /*5630*/  IMAD.SHL.U32 R59, R58, 0x80, RZ ;  /* 0x000000803a3b7824 */ /* 0x000fe200078e00ff */
[----:B0-----:R-:W-:Y:S02]  /*5640*/  LOP3.LUT R65, R0, 0x8, RZ, 0xfc, !PT ;  /* 0x0000000800417812 */ /* 0x001fe400078efcff */
[-C--:B------:R-:W-:Y:S01]  /*5650*/  LEA R58, P0, R58, R244.reuse, 0x9 ;  /* 0x000000f43a3a7211 */ /* 0x080fe200078048ff */
[----:B------:R-:W-:Y:S01]  /*5660*/  IMAD.WIDE.U32 R56, R3, 0x4, R56 ;  /* 0x0000000403387825 */ /* 0x000fe200078e0038 */
[----:B------:R-:W-:Y:S02]  /*5670*/  BAR.SYNC.DEFER_BLOCKING 0x0 ;  /* 0x0000000000007b1d */ /* 0x000fe40000010000 */
[----:B------:R-:W-:Y:S01]  /*5680*/  LEA.HI.X R59, R59, R245, RZ, 0x2, P0 ;  /* 0x000000f53b3b7211 */ /* 0x000fe200000f14ff */
[C---:B------:R-:W-:Y:S01]  /*5690*/  IMAD.SHL.U32 R64, R65.reuse, 0x80, RZ ;  /* 0x0000008041407824 */ /* 0x040fe200078e00ff */
[----:B----4-:R-:W-:-:S02]  /*56a0*/  LEA R60, P0, R65, R244, 0x9 ;  /* 0x000000f4413c7211 */ /* 0x010fc400078048ff */
[----:B------:R-:W-:Y:S02]  /*56b0*/  LOP3.LUT R63, R0, 0xc, RZ, 0xfc, !PT ;  /* 0x0000000c003f7812 */ /* 0x000fe400078efcff */
[----:B------:R-:W-:Y:S01]  /*56c0*/  LEA.HI.X R61, R64, R245, RZ, 0x2, P0 ;  /* 0x000000f5403d7211 */ /* 0x000fe200000f14ff */
[----:B------:R-:W-:-:S04]  /*56d0*/  IMAD.WIDE.U32 R58, R3, 0x4, R58 ;  /* 0x00000004033a7825 */ /* 0x000fc800078e003a */
[C---:B------:R-:W-:Y:S01]  /*56e0*/  IMAD.SHL.U32 R62, R63.reuse, 0x80, RZ ;  /* 0x000000803f3e7824 */ /* 0x040fe200078e00ff */
[----:B------:R-:W-:Y:S04]  /*56f0*/  STG.E desc[UR10][R56.64], R232 ;  /* 0x000000e838007986 */ /* 0x000fe8000c10190a */
[----:B------:R-:W-:Y:S04]  /*5700*/  STG.E desc[UR10][R56.64+0x80], R234 ;  /* 0x000080ea38007986 */ /* 0x000fe8000c10190a */
[----:B------:R-:W-:Y:S04]  /*5710*/  STG.E desc[UR10][R56.64+0x100], R236 ;  /* 0x000100ec38007986 */ /* 0x000fe8000c10190a */
[----:B------:R0:W-:Y:S04]  /*5720*/  STG.E desc[UR10][R56.64+0x180], R238 ;  /* 0x000180ee38007986 */ /* 0x0001e8000c10190a */
[----:B------:R-:W-:Y:S01]  /*5730*/  STG.E desc[UR10][R58.64], R228 ;  /* 0x000000e43a007986 */ /* 0x000fe2000c10190a */
[----:B0-----:R-:W-:-:S02]  /*5740*/  LEA R56, P0, R63, R244, 0x9 ;  /* 0x000000f43f387211 */ /* 0x001fc400078048ff */
[----:B------:R-:W-:Y:S01]  /*5750*/  LOP3.LUT R63, R0, 0x10, RZ, 0xfc, !PT ;  /* 0x00000010003f7812 */ /* 0x000fe200078efcff */
[----:B------:R-:W-:Y:S01]  /*5760*/  STG.E desc[UR10][R58.64+0x80], R230 ;  /* 0x000080e63a007986 */ /* 0x000fe2000c10190a */
[----:B------:R-:W-:-:S03]  /*5770*/  LEA.HI.X R57, R62, R245, RZ, 0x2, P0 ;  /* 0x000000f53e397211 */ /* 0x000fc600000f14ff */
[----:B------:R-:W-:Y:S01]  /*5780*/  STG.E desc[UR10][R58.64+0x100], R216 ;  /* 0x000100d83a007986 */ /* 0x000fe2000c10190a */
[----:B------:R-:W-:-:S03]  /*5790*/  IMAD.SHL.U32 R62, R63, 0x80, RZ ;  /* 0x000000803f3e7824 */ /* 0x000fc600078e00ff */
[----:B------:R0:W-:Y:S01]  /*57a0*/  STG.E desc[UR10][R58.64+0x180], R218 ;  /* 0x000180da3a007986 */ /* 0x0001e2000c10190a */
[----:B------:R-:W-:Y:S01]  /*57b0*/  IMAD.WIDE.U32 R60, R3, 0x4, R60 ;  /* 0x00000004033c7825 */ /* 0x000fe200078e003c */
[C---:B------:R-:W-:Y:S02]  /*57c0*/  LOP3.LUT R65, R0.reuse, 0x18, RZ, 0xfc, !PT ;  /* 0x0000001800417812 */ /* 0x040fe400078efcff */
[-C--:B0-----:R-:W-:Y:S02]  /*57d0*/  LEA R58, P0, R63, R244.reuse, 0x9 ;  /* 0x000000f43f3a7211 */ /* 0x081fe400078048ff */
[----:B------:R-:W-:Y:S02]  /*57e0*/  LOP3.LUT R63, R0, 0x14, RZ, 0xfc, !PT ;  /* 0x00000014003f7812 */ /* 0x000fe400078efcff */
[-C--:B------:R-:W-:Y:S02]  /*57f0*/  LEA.HI.X R59, R62, R245.reuse, RZ, 0x2, P0 ;  /* 0x000000f53e3b7211 */ /* 0x080fe400000f14ff */
[-C--:B------:R-:W-:Y:S01]  /*5800*/  LEA R62, P0, R63, R244.reuse, 0x9 ;  /* 0x000000f43f3e7211 */ /* 0x080fe200078048ff */
[----:B------:R-:W-:Y:S03]  /*5810*/  STG.E desc[UR10][R60.64], R233 ;  /* 0x000000e93c007986 */ /* 0x000fe6000c10190a */
[----:B------:R-:W-:Y:S01]  /*5820*/  LEA.HI.X R63, R159, R245, RZ, 0x2, P0 ;  /* 0x000000f59f3f7211 */ /* 0x000fe200000f14ff */
[----:B------:R-:W-:Y:S04]  /*5830*/  STG.E desc[UR10][R60.64+0x80], R235 ;  /* 0x000080eb3c007986 */ /* 0x000fe8000c10190a */
[----:B------:R-:W-:Y:S04]  /*5840*/  STG.E desc[UR10][R60.64+0x100], R237 ;  /* 0x000100ed3c007986 */ /* 0x000fe8000c10190a */
[----:B------:R0:W-:Y:S04]  /*5850*/  STG.E desc[UR10][R60.64+0x180], R239 ;  /* 0x000180ef3c007986 */ /* 0x0001e8000c10190a */
[----:B------:R-:W4:Y:S01]  /*5860*/  LDL.LU R159, [R1+0x8c] ;  /* 0x00008c00019f7983 */ /* 0x000f220000300800 */
[----:B0-----:R-:W-:-:S04]  /*5870*/  LEA R60, P0, R65, R244, 0x9 ;  /* 0x000000f4413c7211 */ /* 0x001fc800078048ff */
[-C--:B--2---:R-:W-:Y:S02]  /*5880*/  LEA.HI.X R61, R158, R245.reuse, RZ, 0x2, P0 ;  /* 0x000000f59e3d7211 */ /* 0x084fe400000f14ff */
[----:B------:R-:W2:Y:S01]  /*5890*/  LDL.LU R158, [R1+0x88] ;  /* 0x00008800019e7983 */ /* 0x000ea20000300800 */
[----:B------:R-:W-:Y:S01]  /*58a0*/  LOP3.LUT R65, R0, 0x1c, RZ, 0xfc, !PT ;  /* 0x0000001c00417812 */ /* 0x000fe200078efcff */
[----:B------:R-:W-:Y:S02]  /*58b0*/  IMAD.WIDE.U32 R56, R3, 0x4, R56 ;  /* 0x0000000403387825 */ /* 0x000fe400078e0038 */
[----:B------:R-:W2:Y:S01]  /*58c0*/  LDL.LU R248, [R1+0x84] ;  /* 0x0000840001f87983 */ /* 0x000ea20000300800 */
[----:B------:R-:W-:Y:S01]  /*58d0*/  LEA R64, P0, R65, R244, 0x9 ;  /* 0x000000f441407211 */ /* 0x000fe200078048ff */
[----:B------:R-:W-:Y:S02]  /*58e0*/  IMAD.WIDE.U32 R58, R3, 0x4, R58 ;  /* 0x00000004033a7825 */ /* 0x000fe400078e003a */
[----:B------:R-:W-:Y:S04]  /*58f0*/  STG.E desc[UR10][R56.64], R229 ;  /* 0x000000e538007986 */ /* 0x000fe8000c10190a */
[----:B------:R-:W-:Y:S01]  /*5900*/  STG.E desc[UR10][R56.64+0x80], R231 ;  /* 0x000080e738007986 */ /* 0x000fe2000c10190a */
[----:B---3--:R-:W-:-:S03]  /*5910*/  LEA.HI.X R65, R250, R245, RZ, 0x2, P0 ;  /* 0x000000f5fa417211 */ /* 0x008fc600000f14ff */
[----:B------:R-:W-:Y:S04]  /*5920*/  STG.E desc[UR10][R56.64+0x100], R217 ;  /* 0x000100d938007986 */ /* 0x000fe8000c10190a */
[----:B------:R0:W-:Y:S01]  /*5930*/  STG.E desc[UR10][R56.64+0x180], R219 ;  /* 0x000180db38007986 */ /* 0x0001e2000c10190a */
[----:B------:R-:W-:-:S03]  /*5940*/  IMAD.WIDE.U32 R62, R3, 0x4, R62 ;  /* 0x00000004033e7825 */ /* 0x000fc600078e003e */
[----:B------:R-:W3:Y:S04]  /*5950*/  LDL.LU R249, [R1+0x80] ;  /* 0x0000800001f97983 */ /* 0x000ee80000300800 */
[----:B------:R-:W-:Y:S01]  /*5960*/  STG.E desc[UR10][R58.64], R224 ;  /* 0x000000e03a007986 */ /* 0x000fe2000c10190a */
[----:B0-----:R-:W-:Y:S01]  /*5970*/  IMAD.WIDE.U32 R56, R3, 0x4, R60 ;  /* 0x0000000403387825 */ /* 0x001fe200078e003c */
[----:B------:R-:W-:Y:S02]  /*5980*/  LOP3.LUT R61, R0, 0x20, RZ, 0xfc, !PT ;  /* 0x00000020003d7812 */ /* 0x000fe400078efcff */
[----:B------:R-:W-:Y:S02]  /*5990*/  STG.E desc[UR10][R58.64+0x80], R226 ;  /* 0x000080e23a007986 */ /* 0x000fe4000c10190a */
[----:B------:R-:W-:-:S02]  /*59a0*/  LEA R60, P0, R61, R244, 0x9 ;  /* 0x000000f43d3c7211 */ /* 0x000fc400078048ff */
[----:B------:R-:W-:Y:S04]  /*59b0*/  STG.E desc[UR10][R58.64+0x100], R180 ;  /* 0x000100b43a007986 */ /* 0x000fe8000c10190a */
[----:B------:R0:W-:Y:S01]  /*59c0*/  STG.E desc[UR10][R58.64+0x180], R182 ;  /* 0x000180b63a007986 */ /* 0x0001e2000c10190a */
[----:B-----5:R-:W-:-:S03]  /*59d0*/  LEA.HI.X R61, R251, R245, RZ, 0x2, P0 ;  /* 0x000000f5fb3d7211 */ /* 0x020fc600000f14ff */
[----:B------:R-:W-:Y:S04]  /*59e0*/  STG.E desc[UR10][R62.64], R220 ;  /* 0x000000dc3e007986 */ /* 0x000fe8000c10190a */
[----:B------:R-:W-:Y:S01]  /*59f0*/  STG.E desc[UR10][R62.64+0x80], R222 ;  /* 0x000080de3e007986 */ /* 0x000fe2000c10190a */
[----:B0-----:R-:W-:Y:S01]  /*5a00*/  IMAD.WIDE.U32 R58, R3, 0x4, R64 ;  /* 0x00000004033a7825 */ /* 0x001fe200078e0040 */
[----:B------:R-:W-:Y:S02]  /*5a10*/  LOP3.LUT R65, R0, 0x24, RZ, 0xfc, !PT ;  /* 0x0000002400417812 */ /* 0x000fe400078efcff */
[----:B------:R-:W-:Y:S04]  /*5a20*/  STG.E desc[UR10][R62.64+0x100], R176 ;  /* 0x000100b03e007986 */ /* 0x000fe8000c10190a */
[----:B------:R0:W-:Y:S04]  /*5a30*/  STG.E desc[UR10][R62.64+0x180], R178 ;  /* 0x000180b23e007986 */ /* 0x0001e8000c10190a */
[----:B------:R-:W5:Y:S04]  /*5a40*/  LDL.LU R250, [R1+0x7c] ;  /* 0x00007c0001fa7983 */ /* 0x000f680000300800 */
[----:B------:R-:W5:Y:S01]  /*5a50*/  LDL.LU R251, [R1+0x78] ;  /* 0x0000780001fb7983 */ /* 0x000f620000300800 */
[----:B0-----:R-:W-:-:S02]  /*5a60*/  LEA R62, P0, R65, R244, 0x9 ;  /* 0x000000f4413e7211 */ /* 0x001fc400078048ff */
[----:B------:R-:W-:Y:S02]  /*5a70*/  LOP3.LUT R65, R0, 0x28, RZ, 0xfc, !PT ;  /* 0x0000002800417812 */ /* 0x000fe400078efcff */
[-C--:B----4-:R-:W-:Y:S02]  /*5a80*/  LEA.HI.X R63, R159, R245.reuse, RZ, 0x2, P0 ;  /* 0x000000f59f3f7211 */ /* 0x090fe400000f14ff */
[----:B------:R-:W-:Y:S01]  /*5a90*/  LEA R64, P0, R65, R244, 0x9 ;  /* 0x000000f441407211 */ /* 0x000fe200078048ff */
[----:B------:R-:W4:Y:S03]  /*5aa0*/  LDL.LU R159, [R1+0x40] ;  /* 0x00004000019f7983 */ /* 0x000f260000300800 */
[----:B--2---:R-:W-:Y:S02]  /*5ab0*/  LEA.HI.X R65, R158, R245, RZ, 0x2, P0 ;  /* 0x000000f59e417211 */ /* 0x004fe400000f14ff */
[----:B------:R-:W2:Y:S04]  /*5ac0*/  LDL.LU R158, [R1+0x48] ;  /* 0x00004800019e7983 */ /* 0x000ea80000300800 */
[----:B------:R-:W-:Y:S04]  /*5ad0*/  STG.E desc[UR10][R56.64], R225 ;  /* 0x000000e138007986 */ /* 0x000fe8000c10190a */
[----:B------:R-:W-:Y:S04]  /*5ae0*/  STG.E desc[UR10][R56.64+0x80], R227 ;  /* 0x000080e338007986 */ /* 0x000fe8000c10190a */
[----:B------:R-:W-:Y:S04]  /*5af0*/  STG.E desc[UR10][R56.64+0x100], R181 ;  /* 0x000100b538007986 */ /* 0x000fe8000c10190a */
[----:B------:R0:W-:Y:S01]  /*5b00*/  STG.E desc[UR10][R56.64+0x180], R183 ;  /* 0x000180b738007986 */ /* 0x0001e2000c10190a */
[----:B------:R-:W-:-:S03]  /*5b10*/  IMAD.WIDE.U32 R60, R3, 0x4, R60 ;  /* 0x00000004033c7825 */ /* 0x000fc600078e003c */
[----:B------:R-:W-:Y:S01]  /*5b20*/  STG.E desc[UR10][R58.64], R221 ;  /* 0x000000dd3a007986 */ /* 0x000fe2000c10190a */
[----:B0-----:R-:W-:Y:S01]  /*5b30*/  IMAD.WIDE.U32 R56, R3, 0x4, R62 ;  /* 0x0000000403387825 */ /* 0x001fe200078e003e */
[----:B------:R-:W-:Y:S02]  /*5b40*/  LOP3.LUT R63, R0, 0x2c, RZ, 0xfc, !PT ;  /* 0x0000002c003f7812 */ /* 0x000fe400078efcff */
[----:B------:R-:W-:Y:S02]  /*5b50*/  STG.E desc[UR10][R58.64+0x80], R223 ;  /* 0x000080df3a007986 */ /* 0x000fe4000c10190a */
[----:B------:R-:W-:Y:S02]  /*5b60*/  LEA R62, P0, R63, R244, 0x9 ;  /* 0x000000f43f3e7211 */ /* 0x000fe400078048ff */
[----:B------:R-:W-:Y:S04]  /*5b70*/  STG.E desc[UR10][R58.64+0x100], R177 ;  /* 0x000100b13a007986 */ /* 0x000fe8000c10190a */
[----:B------:R0:W-:Y:S01]  /*5b80*/  STG.E desc[UR10][R58.64+0x180], R179 ;  /* 0x000180b33a007986 */ /* 0x0001e2000c10190a */
[----:B------:R-:W-:-:S03]  /*5b90*/  LEA.HI.X R63, R248, R245, RZ, 0x2, P0 ;  /* 0x000000f5f83f7211 */ /* 0x000fc600000f14ff */
[----:B------:R-:W-:Y:S01]  /*5ba0*/  STG.E desc[UR10][R60.64], R4 ;  /* 0x000000043c007986 */ /* 0x000fe2000c10190a */
[----:B0-----:R-:W-:Y:S01]  /*5bb0*/  IMAD.WIDE.U32 R58, R3, 0x4, R64 ;  /* 0x00000004033a7825 */ /* 0x001fe200078e0040 */
[----:B------:R-:W-:Y:S02]  /*5bc0*/  LOP3.LUT R65, R0, 0x30, RZ, 0xfc, !PT ;  /* 0x0000003000417812 */ /* 0x000fe400078efcff */
[----:B------:R-:W-:Y:S02]  /*5bd0*/  STG.E desc[UR10][R60.64+0x80], R6 ;  /* 0x000080063c007986 */ /* 0x000fe4000c10190a */
[----:B------:R-:W-:Y:S02]  /*5be0*/  LEA R64, P0, R65, R244, 0x9 ;  /* 0x000000f441407211 */ /* 0x000fe400078048ff */
[----:B------:R-:W-:Y:S04]  /*5bf0*/  STG.E desc[UR10][R60.64+0x100], R172 ;  /* 0x000100ac3c007986 */ /* 0x000fe8000c10190a */
[----:B------:R0:W-:Y:S01]  /*5c00*/  STG.E desc[UR10][R60.64+0x180], R174 ;  /* 0x000180ae3c007986 */ /* 0x0001e2000c10190a */
[----:B---3--:R-:W-:-:S03]  /*5c10*/  LEA.HI.X R65, R249, R245, RZ, 0x2, P0 ;  /* 0x000000f5f9417211 */ /* 0x008fc600000f14ff */
[----:B------:R-:W-:Y:S04]  /*5c20*/  STG.E desc[UR10][R56.64], R8 ;  /* 0x0000000838007986 */ /* 0x000fe8000c10190a */
[----:B------:R-:W-:Y:S01]  /*5c30*/  STG.E desc[UR10][R56.64+0x80], R10 ;  /* 0x0000800a38007986 */ /* 0x000fe2000c10190a */
[----:B0-----:R-:W-:Y:S01]  /*5c40*/  IMAD.WIDE.U32 R60, R3, 0x4, R62 ;  /* 0x00000004033c7825 */ /* 0x001fe200078e003e */
[C---:B------:R-:W-:Y:S02]  /*5c50*/  LOP3.LUT R63, R0.reuse, 0x34, RZ, 0xfc, !PT ;  /* 0x00000034003f7812 */ /* 0x040fe400078efcff */
[----:B------:R-:W-:Y:S04]  /*5c60*/  STG.E desc[UR10][R56.64+0x100], R168 ;  /* 0x000100a838007986 */ /* 0x000fe8000c10190a */
[----:B------:R0:W-:Y:S04]  /*5c70*/  STG.E desc[UR10][R56.64+0x180], R170 ;  /* 0x000180aa38007986 */ /* 0x0001e8000c10190a */
[----:B------:R1:W-:Y:S01]  /*5c80*/  STG.E desc[UR10][R58.64+0x80], R7 ;  /* 0x000080073a007986 */ /* 0x0003e2000c10190a */
[----:B0-----:R-:W-:-:S02]  /*5c90*/  LOP3.LUT R57, R0, 0x38, RZ, 0xfc, !PT ;  /* 0x0000003800397812 */ /* 0x001fc400078efcff */
[-C--:B------:R-:W-:Y:S01]  /*5ca0*/  LEA R56, P0, R63, R244.reuse, 0x9 ;  /* 0x000000f43f387211 */ /* 0x080fe200078048ff */
[----:B-1----:R-:W-:Y:S01]  /*5cb0*/  IMAD.WIDE.U32 R6, R3, 0x4, R64 ;  /* 0x0000000403067825 */ /* 0x002fe200078e0040 */
[----:B------:R-:W-:Y:S02]  /*5cc0*/  LEA R64, P1, R57, R244, 0x9 ;  /* 0x000000f439407211 */ /* 0x000fe400078248ff */
[-C--:B-----5:R-:W-:Y:S01]  /*5cd0*/  LEA.HI.X R57, R250, R245.reuse, RZ, 0x2, P0 ;  /* 0x000000f5fa397211 */ /* 0x0a0fe200000f14ff */
[----:B------:R-:W-:Y:S02]  /*5ce0*/  STG.E desc[UR10][R58.64], R5 ;  /* 0x000000053a007986 */ /* 0x000fe4000c10190a */
[----:B------:R-:W-:Y:S02]  /*5cf0*/  IMAD.WIDE.U32 R56, R3, 0x4, R56 ;  /* 0x0000000403387825 */ /* 0x000fe400078e0038 */
[----:B------:R-:W-:Y:S04]  /*5d00*/  STG.E desc[UR10][R58.64+0x100], R173 ;  /* 0x000100ad3a007986 */ /* 0x000fe8000c10190a */
        /* <DEDUP_REMOVED lines=9> */
[----:B--2---:R0:W-:Y:S04]  /*5da0*/  STG.E desc[UR10][R56.64+0x80], R158 ;  /* 0x0000809e38007986 */ /* 0x0041e8000c10190a */
[----:B0-----:R-:W2:Y:S01]  /*5db0*/  LDL.LU R158, [R1+0xa0] ;  /* 0x0000a000019e7983 */ /* 0x001ea20000300800 */
[----:B------:R-:W-:-:S02]  /*5dc0*/  LEA.HI.X R65, R251, R245, RZ, 0x2, P1 ;  /* 0x000000f5fb417211 */ /* 0x000fc400008f14ff */
[----:B------:R-:W-:Y:S01]  /*5dd0*/  LOP3.LUT R14, R0, 0x50, RZ, 0xfc, !PT ;  /* 0x00000050000e7812 */ /* 0x000fe200078efcff */
[----:B----4-:R-:W-:Y:S01]  /*5de0*/  STG.E desc[UR10][R56.64], R159 ;  /* 0x0000009f38007986 */ /* 0x010fe2000c10190a */
[----:B------:R-:W-:-:S03]  /*5df0*/  IMAD.WIDE.U32 R64, R3, 0x4, R64 ;  /* 0x0000000403407825 */ /* 0x000fc600078e0040 */
[----:B------:R-:W-:Y:S01]  /*5e00*/  STG.E desc[UR10][R56.64+0x100], R164 ;  /* 0x000100a438007986 */ /* 0x000fe2000c10190a */
[----:B------:R-:W-:-:S03]  /*5e10*/  LOP3.LUT R68, R0, 0x6c, RZ, 0xfc, !PT ;  /* 0x0000006c00447812 */ /* 0x000fc600078efcff */
[----:B------:R-:W-:Y:S04]  /*5e20*/  STG.E desc[UR10][R56.64+0x180], R166 ;  /* 0x000180a638007986 */ /* 0x000fe8000c10190a */
[----:B------:R0:W-:Y:S01]  /*5e30*/  STG.E desc[UR10][R64.64+0x80], R15 ;  /* 0x0000800f40007986 */ /* 0x0001e2000c10190a */
[----:B------:R-:W-:Y:S01]  /*5e40*/  LOP3.LUT R82, R0, 0x88, RZ, 0xfc, !PT ;  /* 0x0000008800527812 */ /* 0x000fe200078efcff */
[----:B------:R-:W-:Y:S01]  /*5e50*/  IMAD.SHL.U32 R69, R68, 0x80, RZ ;  /* 0x0000008044457824 */ /* 0x000fe200078e00ff */
[----:B------:R-:W-:Y:S01]  /*5e60*/  LOP3.LUT R4, R0, 0x3c, RZ, 0xfc, !PT ;  /* 0x0000003c00047812 */ /* 0x000fe200078efcff */
[----:B------:R-:W3:Y:S01]  /*5e70*/  LDL.LU R252, [R1+0x4c] ;  /* 0x00004c0001fc7983 */ /* 0x000ee20000300800 */
[C---:B0-----:R-:W-:Y:S01]  /*5e80*/  IMAD.SHL.U32 R15, R14.reuse, 0x80, RZ ;  /* 0x000000800e0f7824 */ /* 0x041fe200078e00ff */
[----:B------:R-:W-:-:S04]  /*5e90*/  LEA R14, P5, R14, R244, 0x9 ;  /* 0x000000f40e0e7211 */ /* 0x000fc800078a48ff */
[-C--:B------:R-:W-:Y:S02]  /*5ea0*/  LEA.HI.X R15, R15, R245.reuse, RZ, 0x2, P5 ;  /* 0x000000f50f0f7211 */ /* 0x080fe400028f14ff */
[-C--:B------:R-:W-:Y:S01]  /*5eb0*/  LEA R68, P5, R68, R244.reuse, 0x9 ;  /* 0x000000f444447211 */ /* 0x080fe200078a48ff */
[----:B------:R-:W-:Y:S01]  /*5ec0*/  IMAD.SHL.U32 R83, R82, 0x80, RZ ;  /* 0x0000008052537824 */ /* 0x000fe200078e00ff */
[----:B------:R-:W-:Y:S02]  /*5ed0*/  LOP3.LUT R172, R0, 0xa4, RZ, 0xfc, !PT ;  /* 0x000000a400ac7812 */ /* 0x000fe400078efcff */
[----:B------:R-:W-:Y:S02]  /*5ee0*/  LEA.HI.X R69, R69, R245, RZ, 0x2, P5 ;  /* 0x000000f545457211 */ /* 0x000fe400028f14ff */
[-C--:B------:R-:W-:Y:S02]  /*5ef0*/  LEA R82, P5, R82, R244.reuse, 0x9 ;  /* 0x000000f452527211 */ /* 0x080fe400078a48ff */
[----:B------:R-:W-:-:S02]  /*5f00*/  LEA R4, P0, R4, R244, 0x9 ;  /* 0x000000f404047211 */ /* 0x000fc400078048ff */
[C---:B------:R-:W-:Y:S02]  /*5f10*/  SHF.L.U32 R166, R172.reuse, 0x7, RZ ;  /* 0x00000007aca67819 */ /* 0x040fe400000006ff */
[----:B------:R-:W-:Y:S02]  /*5f20*/  LEA.HI.X R83, R83, R245, RZ, 0x2, P5 ;  /* 0x000000f553537211 */ /* 0x000fe400028f14ff */
[----:B------:R-:W-:-:S04]  /*5f30*/  LEA R172, P5, R172, R244, 0x9 ;  /* 0x000000f4acac7211 */ /* 0x000fc800078a48ff */
[-C--:B------:R-:W-:Y:S02]  /*5f40*/  LEA.HI.X R173, R166, R245.reuse, RZ, 0x2, P5 ;  /* 0x000000f5a6ad7211 */ /* 0x080fe400028f14ff */
[----:B--2---:R-:W-:Y:S02]  /*5f50*/  LEA.HI.X R5, R158, R245, RZ, 0x2, P0 ;  /* 0x000000f59e057211 */ /* 0x004fe400000f14ff */
[----:B------:R-:W2:Y:S04]  /*5f60*/  LDL.LU R158, [R1+0x30] ;  /* 0x00003000019e7983 */ /* 0x000ea80000300800 */
[----:B------:R-:W4:Y:S04]  /*5f70*/  LDL.LU R159, [R1+0x38] ;  /* 0x00003800019f7983 */ /* 0x000f280000300800 */
[----:B------:R-:W5:Y:S01]  /*5f80*/  LDL.LU R166, [R1+0x44] ;  /* 0x0000440001a67983 */ /* 0x000f620000300800 */
[----:B------:R-:W-:-:S02]  /*5f90*/  LOP3.LUT R12, R0, 0x4c, RZ, 0xfc, !PT ;  /* 0x0000004c000c7812 */ /* 0x000fc400078efcff */
[C---:B------:R-:W-:Y:S02]  /*5fa0*/  LOP3.LUT R56, R0.reuse, 0x54, RZ, 0xfc, !PT ;  /* 0x0000005400387812 */ /* 0x040fe400078efcff */
[C---:B------:R-:W-:Y:S02]  /*5fb0*/  LOP3.LUT R6, R0.reuse, 0x40, RZ, 0xfc, !PT ;  /* 0x0000004000067812 */ /* 0x040fe400078efcff */
[C---:B------:R-:W-:Y:S01]  /*5fc0*/  LOP3.LUT R10, R0.reuse, 0x48, RZ, 0xfc, !PT ;  /* 0x00000048000a7812 */ /* 0x040fe200078efcff */
[----:B------:R0:W-:Y:S01]  /*5fd0*/  STG.E desc[UR10][R64.64], R13 ;  /* 0x0000000d40007986 */ /* 0x0001e2000c10190a */
[----:B------:R-:W-:Y:S01]  /*5fe0*/  LOP3.LUT R8, R0, 0x44, RZ, 0xfc, !PT ;  /* 0x0000004400087812 */ /* 0x000fe200078efcff */
[----:B------:R-:W-:Y:S01]  /*5ff0*/  IMAD.SHL.U32 R57, R56, 0x80, RZ ;  /* 0x0000008038397824 */ /* 0x000fe200078e00ff */
[C---:B------:R-:W-:Y:S01]  /*6000*/  LOP3.LUT R66, R0.reuse, 0x68, RZ, 0xfc, !PT ;  /* 0x0000006800427812 */ /* 0x040fe200078efcff */
[----:B------:R-:W-:Y:S01]  /*6010*/  STG.E desc[UR10][R64.64+0x100], R161 ;  /* 0x000100a140007986 */ /* 0x000fe2000c10190a */
[----:B------:R-:W-:Y:S01]  /*6020*/  LOP3.LUT R70, R0, 0x70, RZ, 0xfc, !PT ;  /* 0x0000007000467812 */ /* 0x000fe200078efcff */
[----:B------:R-:W-:Y:S01]  /*6030*/  IMAD.SHL.U32 R7, R6, 0x80, RZ ;  /* 0x0000008006077824 */ /* 0x000fe200078e00ff */
[----:B------:R-:W-:Y:S01]  /*6040*/  LEA R56, P6, R56, R244, 0x9 ;  /* 0x000000f438387211 */ /* 0x000fe200078c48ff */
[----:B------:R1:W-:Y:S01]  /*6050*/  STG.E desc[UR10][R64.64+0x180], R163 ;  /* 0x000180a340007986 */ /* 0x0003e2000c10190a */
[----:B------:R-:W-:Y:S01]  /*6060*/  LOP3.LUT R58, R0, 0x58, RZ, 0xfc, !PT ;  /* 0x00000058003a7812 */ /* 0x000fe200078efcff */
[----:B------:R-:W-:-:S02]  /*6070*/  IMAD.SHL.U32 R11, R10, 0x80, RZ ;  /* 0x000000800a0b7824 */ /* 0x000fc400078e00ff */
[C---:B0-----:R-:W-:Y:S01]  /*6080*/  IMAD.SHL.U32 R13, R12.reuse, 0x80, RZ ;  /* 0x000000800c0d7824 */ /* 0x041fe200078e00ff */
[-C--:B------:R-:W-:Y:S02]  /*6090*/  LEA R12, P4, R12, R244.reuse, 0x9 ;  /* 0x000000f40c0c7211 */ /* 0x080fe400078848ff */
[----:B------:R-:W-:Y:S02]  /*60a0*/  LOP3.LUT R62, R0, 0x60, RZ, 0xfc, !PT ;  /* 0x00000060003e7812 */ /* 0x000fe400078efcff */
[----:B------:R-:W-:Y:S02]  /*60b0*/  SHF.L.U32 R9, R8, 0x7, RZ ;  /* 0x0000000708097819 */ /* 0x000fe400000006ff */
[C---:B------:R-:W-:Y:S02]  /*60c0*/  LOP3.LUT R60, R0.reuse, 0x5c, RZ, 0xfc, !PT ;  /* 0x0000005c003c7812 */ /* 0x040fe400078efcff */
[----:B-1----:R-:W-:Y:S02]  /*60d0*/  LOP3.LUT R64, R0, 0x64, RZ, 0xfc, !PT ;  /* 0x0000006400407812 */ /* 0x002fe400078efcff */
[----:B------:R-:W-:-:S02]  /*60e0*/  LEA R6, P1, R6, R244, 0x9 ;  /* 0x000000f406067211 */ /* 0x000fc400078248ff */
[-C--:B------:R-:W-:Y:S02]  /*60f0*/  LEA R8, P2, R8, R244.reuse, 0x9 ;  /* 0x000000f408087211 */ /* 0x080fe400078448ff */
[-C--:B------:R-:W-:Y:S01]  /*6100*/  LEA R10, P3, R10, R244.reuse, 0x9 ;  /* 0x000000f40a0a7211 */ /* 0x080fe200078648ff */
[----:B------:R-:W-:Y:S01]  /*6110*/  IMAD.SHL.U32 R67, R66, 0x80, RZ ;  /* 0x0000008042437824 */ /* 0x000fe200078e00ff */
[----:B------:R-:W-:Y:S01]  /*6120*/  LOP3.LUT R80, R0, 0x84, RZ, 0xfc, !PT ;  /* 0x0000008400507812 */ /* 0x000fe200078efcff */
[----:B------:R-:W-:Y:S01]  /*6130*/  IMAD.SHL.U32 R71, R70, 0x80, RZ ;  /* 0x0000008046477824 */ /* 0x000fe200078e00ff */
[-C--:B------:R-:W-:Y:S02]  /*6140*/  LEA.HI.X R13, R13, R245.reuse, RZ, 0x2, P4 ;  /* 0x000000f50d0d7211 */ /* 0x080fe400020f14ff */
[----:B------:R-:W-:Y:S01]  /*6150*/  LEA.HI.X R57, R57, R245, RZ, 0x2, P6 ;  /* 0x000000f539397211 */ /* 0x000fe200030f14ff */
[----:B------:R-:W-:Y:S01]  /*6160*/  IMAD.SHL.U32 R59, R58, 0x80, RZ ;  /* 0x000000803a3b7824 */ /* 0x000fe200078e00ff */
[----:B------:R-:W-:Y:S01]  /*6170*/  LOP3.LUT R84, R0, 0x8c, RZ, 0xfc, !PT ;  /* 0x0000008c00547812 */ /* 0x000fe200078efcff */
[----:B------:R-:W-:Y:S01]  /*6180*/  IMAD.SHL.U32 R63, R62, 0x80, RZ ;  /* 0x000000803e3f7824 */ /* 0x000fe200078e00ff */
[-C--:B------:R-:W-:Y:S01]  /*6190*/  LEA R66, P4, R66, R244.reuse, 0x9 ;  /* 0x000000f442427211 */ /* 0x080fe200078848ff */
[----:B------:R-:W-:Y:S01]  /*61a0*/  IMAD.SHL.U32 R65, R64, 0x80, RZ ;  /* 0x0000008040417824 */ /* 0x000fe200078e00ff */
[----:B------:R-:W-:-:S02]  /*61b0*/  LEA R70, P6, R70, R244, 0x9 ;  /* 0x000000f446467211 */ /* 0x000fc400078c48ff */
[C---:B------:R-:W-:Y:S02]  /*61c0*/  LOP3.LUT R74, R0.reuse, 0x78, RZ, 0xfc, !PT ;  /* 0x00000078004a7812 */ /* 0x040fe400078efcff */
[C---:B------:R-:W-:Y:S02]  /*61d0*/  LOP3.LUT R76, R0.reuse, 0x7c, RZ, 0xfc, !PT ;  /* 0x0000007c004c7812 */ /* 0x040fe400078efcff */
[----:B------:R-:W-:Y:S02]  /*61e0*/  LOP3.LUT R78, R0, 0x80, RZ, 0xfc, !PT ;  /* 0x00000080004e7812 */ /* 0x000fe400078efcff */
[----:B------:R-:W-:Y:S02]  /*61f0*/  SHF.L.U32 R61, R60, 0x7, RZ ;  /* 0x000000073c3d7819 */ /* 0x000fe400000006ff */
[-C--:B------:R-:W-:Y:S02]  /*6200*/  LEA.HI.X R7, R7, R245.reuse, RZ, 0x2, P1 ;  /* 0x000000f507077211 */ /* 0x080fe400008f14ff */
[----:B------:R-:W-:-:S02]  /*6210*/  LEA.HI.X R9, R9, R245, RZ, 0x2, P2 ;  /* 0x000000f509097211 */ /* 0x000fc400010f14ff */
[----:B------:R-:W-:Y:S02]  /*6220*/  LEA.HI.X R11, R11, R245, RZ, 0x2, P3 ;  /* 0x000000f50b0b7211 */ /* 0x000fe400018f14ff */
[----:B------:R-:W-:Y:S02]  /*6230*/  LOP3.LUT R72, R0, 0x74, RZ, 0xfc, !PT ;  /* 0x0000007400487812 */ /* 0x000fe400078efcff */
[-C--:B------:R-:W-:Y:S02]  /*6240*/  LEA R58, P0, R58, R244.reuse, 0x9 ;  /* 0x000000f43a3a7211 */ /* 0x080fe400078048ff */
[-C--:B------:R-:W-:Y:S02]  /*6250*/  LEA R60, P1, R60, R244.reuse, 0x9 ;  /* 0x000000f43c3c7211 */ /* 0x080fe400078248ff */
[-C--:B------:R-:W-:Y:S02]  /*6260*/  LEA R62, P2, R62, R244.reuse, 0x9 ;  /* 0x000000f43e3e7211 */ /* 0x080fe400078448ff */
[----:B------:R-:W-:Y:S01]  /*6270*/  LEA R64, P3, R64, R244, 0x9 ;  /* 0x000000f440407211 */ /* 0x000fe200078648ff */
[----:B------:R-:W-:Y:S01]  /*6280*/  IMAD.SHL.U32 R81, R80, 0x80, RZ ;  /* 0x0000008050517824 */ /* 0x000fe200078e00ff */
[----:B------:R-:W-:-:S02]  /*6290*/  LOP3.LUT R170, R0, 0xa0, RZ, 0xfc, !PT ;  /* 0x000000a000aa7812 */ /* 0x000fc400078efcff */
[----:B------:R-:W-:Y:S02]  /*62a0*/  LOP3.LUT R174, R0, 0xa8, RZ, 0xfc, !PT ;  /* 0x000000a800ae7812 */ /* 0x000fe400078efcff */
[----:B------:R-:W-:Y:S02]  /*62b0*/  SHF.L.U32 R85, R84, 0x7, RZ ;  /* 0x0000000754557819 */ /* 0x000fe400000006ff */
[-C--:B------:R-:W-:Y:S02]  /*62c0*/  LEA.HI.X R67, R67, R245.reuse, RZ, 0x2, P4 ;  /* 0x000000f543437211 */ /* 0x080fe400020f14ff */
[----:B------:R-:W-:Y:S01]  /*62d0*/  LEA.HI.X R71, R71, R245, RZ, 0x2, P6 ;  /* 0x000000f547477211 */ /* 0x000fe200030f14ff */
[----:B------:R-:W-:Y:S01]  /*62e0*/  IMAD.SHL.U32 R75, R74, 0x80, RZ ;  /* 0x000000804a4b7824 */ /* 0x000fe200078e00ff */
[-C--:B------:R-:W-:Y:S01]  /*62f0*/  LEA R80, P4, R80, R244.reuse, 0x9 ;  /* 0x000000f450507211 */ /* 0x080fe200078848ff */
[----:B------:R-:W-:Y:S01]  /*6300*/  IMAD.SHL.U32 R77, R76, 0x80, RZ ;  /* 0x000000804c4d7824 */ /* 0x000fe200078e00ff */
[----:B------:R-:W-:Y:S01]  /*6310*/  LEA R84, P6, R84, R244, 0x9 ;  /* 0x000000f454547211 */ /* 0x000fe200078c48ff */
[----:B------:R-:W-:Y:S01]  /*6320*/  IMAD.SHL.U32 R79, R78, 0x80, RZ ;  /* 0x000000804e4f7824 */ /* 0x000fe200078e00ff */
[----:B------:R-:W-:-:S02]  /*6330*/  LOP3.LUT R86, R0, 0x90, RZ, 0xfc, !PT ;  /* 0x0000009000567812 */ /* 0x000fc400078efcff */
[C---:B------:R-:W-:Y:S02]  /*6340*/  LOP3.LUT R160, R0.reuse, 0x94, RZ, 0xfc, !PT ;  /* 0x0000009400a07812 */ /* 0x040fe400078efcff */
[C---:B------:R-:W-:Y:S02]  /*6350*/  LOP3.LUT R162, R0.reuse, 0x98, RZ, 0xfc, !PT ;  /* 0x0000009800a27812 */ /* 0x040fe400078efcff */
[----:B------:R-:W-:Y:S02]  /*6360*/  LOP3.LUT R168, R0, 0x9c, RZ, 0xfc, !PT ;  /* 0x0000009c00a87812 */ /* 0x000fe400078efcff */
[----:B------:R-:W-:Y:S02]  /*6370*/  SHF.L.U32 R73, R72, 0x7, RZ ;  /* 0x0000000748497819 */ /* 0x000fe400000006ff */
[-C--:B------:R-:W-:Y:S02]  /*6380*/  LEA.HI.X R59, R59, R245.reuse, RZ, 0x2, P0 ;  /* 0x000000f53b3b7211 */ /* 0x080fe400000f14ff */
[----:B------:R-:W-:-:S02]  /*6390*/  LEA.HI.X R61, R61, R245, RZ, 0x2, P1 ;  /* 0x000000f53d3d7211 */ /* 0x000fc400008f14ff */
[-C--:B------:R-:W-:Y:S02]  /*63a0*/  LEA.HI.X R63, R63, R245.reuse, RZ, 0x2, P2 ;  /* 0x000000f53f3f7211 */ /* 0x080fe400010f14ff */
[-C--:B------:R-:W-:Y:S02]  /*63b0*/  LEA.HI.X R65, R65, R245.reuse, RZ, 0x2, P3 ;  /* 0x000000f541417211 */ /* 0x080fe400018f14ff */
[-C--:B------:R-:W-:Y:S02]  /*63c0*/  LEA R72, P0, R72, R244.reuse, 0x9 ;  /* 0x000000f448487211 */ /* 0x080fe400078048ff */
[-C--:B------:R-:W-:Y:S02]  /*63d0*/  LEA R74, P1, R74, R244.reuse, 0x9 ;  /* 0x000000f44a4a7211 */ /* 0x080fe400078248ff */
[-C--:B------:R-:W-:Y:S02]  /*63e0*/  LEA R76, P2, R76, R244.reuse, 0x9 ;  /* 0x000000f44c4c7211 */ /* 0x080fe400078448ff */
[----:B------:R-:W-:Y:S01]  /*63f0*/  LEA R78, P3, R78, R244, 0x9 ;  /* 0x000000f44e4e7211 */ /* 0x000fe200078648ff */
[----:B------:R-:W-:Y:S01]  /*6400*/  IMAD.SHL.U32 R171, R170, 0x80, RZ ;  /* 0x00000080aaab7824 */ /* 0x000fe200078e00ff */
[----:B------:R-:W-:Y:S01]  /*6410*/  LOP3.LUT R220, R0, 0xc4, RZ, 0xfc, !PT ;  /* 0x000000c400dc7812 */ /* 0x000fe200078efcff */
[----:B------:R-:W-:Y:S01]  /*6420*/  IMAD.SHL.U32 R164, R174, 0x80, RZ ;  /* 0x00000080aea47824 */ /* 0x000fe200078e00ff */
[----:B------:R-:W-:-:S02]  /*6430*/  LEA.HI.X R81, R81, R245, RZ, 0x2, P4 ;  /* 0x000000f551517211 */ /* 0x000fc400020f14ff */
[----:B------:R-:W-:Y:S01]  /*6440*/  LEA.HI.X R85, R85, R245, RZ, 0x2, P6 ;  /* 0x000000f555557211 */ /* 0x000fe200030f14ff */
[----:B------:R-:W-:Y:S01]  /*6450*/  IMAD.SHL.U32 R87, R86, 0x80, RZ ;  /* 0x0000008056577824 */ /* 0x000fe200078e00ff */
[----:B------:R-:W-:Y:S01]  /*6460*/  LOP3.LUT R216, R0, 0xbc, RZ, 0xfc, !PT ;  /* 0x000000bc00d87812 */ /* 0x000fe200078efcff */
[----:B------:R-:W-:Y:S01]  /*6470*/  IMAD.SHL.U32 R161, R160, 0x80, RZ ;  /* 0x00000080a0a17824 */ /* 0x000fe200078e00ff */
[----:B------:R-:W-:Y:S01]  /*6480*/  LOP3.LUT R218, R0, 0xc0, RZ, 0xfc, !PT ;  /* 0x000000c000da7812 */ /* 0x000fe200078efcff */
[----:B------:R-:W-:Y:S01]  /*6490*/  IMAD.SHL.U32 R163, R162, 0x80, RZ ;  /* 0x00000080a2a37824 */ /* 0x000fe200078e00ff */
[-C--:B------:R-:W-:Y:S01]  /*64a0*/  LEA R170, P4, R170, R244.reuse, 0x9 ;  /* 0x000000f4aaaa7211 */ /* 0x080fe200078848ff */
[----:B------:R-:W-:Y:S01]  /*64b0*/  IMAD.SHL.U32 R169, R168, 0x80, RZ ;  /* 0x00000080a8a97824 */ /* 0x000fe200078e00ff */
[----:B------:R-:W-:Y:S02]  /*64c0*/  LEA R174, P6, R174, R244, 0x9 ;  /* 0x000000f4aeae7211 */ /* 0x000fe400078c48ff */
[----:B------:R-:W-:-:S02]  /*64d0*/  LOP3.LUT R176, R0, 0xac, RZ, 0xfc, !PT ;  /* 0x000000ac00b07812 */ /* 0x000fc400078efcff */
[C---:B------:R-:W-:Y:S02]  /*64e0*/  LOP3.LUT R178, R0.reuse, 0xb0, RZ, 0xfc, !PT ;  /* 0x000000b000b27812 */ /* 0x040fe400078efcff */
[C---:B------:R-:W-:Y:S02]  /*64f0*/  LOP3.LUT R180, R0.reuse, 0xb4, RZ, 0xfc, !PT ;  /* 0x000000b400b47812 */ /* 0x040fe400078efcff */
[----:B------:R-:W-:Y:S02]  /*6500*/  LOP3.LUT R182, R0, 0xb8, RZ, 0xfc, !PT ;  /* 0x000000b800b67812 */ /* 0x000fe400078efcff */
[-C--:B------:R-:W-:Y:S02]  /*6510*/  LEA.HI.X R73, R73, R245.reuse, RZ, 0x2, P0 ;  /* 0x000000f549497211 */ /* 0x080fe400000f14ff */
[-C--:B------:R-:W-:Y:S02]  /*6520*/  LEA.HI.X R75, R75, R245.reuse, RZ, 0x2, P1 ;  /* 0x000000f54b4b7211 */ /* 0x080fe400008f14ff */
[----:B------:R-:W-:-:S02]  /*6530*/  LEA.HI.X R77, R77, R245, RZ, 0x2, P2 ;  /* 0x000000f54d4d7211 */ /* 0x000fc400010f14ff */
[----:B------:R-:W-:Y:S02]  /*6540*/  LEA.HI.X R79, R79, R245, RZ, 0x2, P3 ;  /* 0x000000f54f4f7211 */ /* 0x000fe400018f14ff */
[-C--:B------:R-:W-:Y:S02]  /*6550*/  LEA R86, P0, R86, R244.reuse, 0x9 ;  /* 0x000000f456567211 */ /* 0x080fe400078048ff */
[-C--:B------:R-:W-:Y:S02]  /*6560*/  LEA R160, P1, R160, R244.reuse, 0x9 ;  /* 0x000000f4a0a07211 */ /* 0x080fe400078248ff */
[-C--:B------:R-:W-:Y:S02]  /*6570*/  LEA R162, P2, R162, R244.reuse, 0x9 ;  /* 0x000000f4a2a27211 */ /* 0x080fe400078448ff */
[----:B------:R-:W-:Y:S01]  /*6580*/  LEA R168, P3, R168, R244, 0x9 ;  /* 0x000000f4a8a87211 */ /* 0x000fe200078648ff */
[----:B------:R-:W-:Y:S01]  /*6590*/  IMAD.SHL.U32 R221, R220, 0x80, RZ ;  /* 0x00000080dcdd7824 */ /* 0x000fe200078e00ff */
[----:B------:R-:W-:Y:S01]  /*65a0*/  LOP3.LUT R230, R0, 0xd8, RZ, 0xfc, !PT ;  /* 0x000000d800e67812 */ /* 0x000fe200078efcff */
[----:B------:R-:W-:Y:S01]  /*65b0*/  IMAD.SHL.U32 R219, R218, 0x80, RZ ;  /* 0x00000080dadb7824 */ /* 0x000fe200078e00ff */
[----:B------:R-:W-:-:S02]  /*65c0*/  LOP3.LUT R234, R0, 0xe0, RZ, 0xfc, !PT ;  /* 0x000000e000ea7812 */ /* 0x000fc400078efcff */
[----:B------:R-:W-:Y:S02]  /*65d0*/  SHF.L.U32 R217, R216, 0x7, RZ ;  /* 0x00000007d8d97819 */ /* 0x000fe400000006ff */
[-C--:B------:R-:W-:Y:S02]  /*65e0*/  LEA.HI.X R171, R171, R245.reuse, RZ, 0x2, P4 ;  /* 0x000000f5abab7211 */ /* 0x080fe400020f14ff */
[----:B------:R-:W-:Y:S01]  /*65f0*/  LEA.HI.X R175, R164, R245, RZ, 0x2, P6 ;  /* 0x000000f5a4af7211 */ /* 0x000fe200030f14ff */
[----:B------:R-:W-:Y:S01]  /*6600*/  IMAD.SHL.U32 R177, R176, 0x80, RZ ;  /* 0x00000080b0b17824 */ /* 0x000fe200078e00ff */
[----:B------:R-:W-:Y:S01]  /*6610*/  LOP3.LUT R232, R0, 0xdc, RZ, 0xfc, !PT ;  /* 0x000000dc00e87812 */ /* 0x000fe200078efcff */
[----:B------:R-:W-:Y:S01]  /*6620*/  IMAD.SHL.U32 R179, R178, 0x80, RZ ;  /* 0x00000080b2b37824 */ /* 0x000fe200078e00ff */
[-C--:B------:R-:W-:Y:S01]  /*6630*/  LEA R216, P4, R216, R244.reuse, 0x9 ;  /* 0x000000f4d8d87211 */ /* 0x080fe200078848ff */
[----:B------:R-:W-:Y:S01]  /*6640*/  IMAD.SHL.U32 R181, R180, 0x80, RZ ;  /* 0x00000080b4b57824 */ /* 0x000fe200078e00ff */
[----:B------:R-:W-:Y:S01]  /*6650*/  LEA R220, P6, R220, R244, 0x9 ;  /* 0x000000f4dcdc7211 */ /* 0x000fe200078c48ff */
[----:B------:R-:W-:Y:S01]  /*6660*/  IMAD.SHL.U32 R183, R182, 0x80, RZ ;  /* 0x00000080b6b77824 */ /* 0x000fe200078e00ff */
[----:B------:R-:W-:-:S02]  /*6670*/  LOP3.LUT R222, R0, 0xc8, RZ, 0xfc, !PT ;  /* 0x000000c800de7812 */ /* 0x000fc400078efcff */
[C---:B------:R-:W-:Y:S02]  /*6680*/  LOP3.LUT R224, R0.reuse, 0xcc, RZ, 0xfc, !PT ;  /* 0x000000cc00e07812 */ /* 0x040fe400078efcff */
[----:B------:R-:W-:Y:S02]  /*6690*/  LOP3.LUT R226, R0, 0xd0, RZ, 0xfc, !PT ;  /* 0x000000d000e27812 */ /* 0x000fe400078efcff */
[-C--:B------:R-:W-:Y:S02]  /*66a0*/  LEA.HI.X R87, R87, R245.reuse, RZ, 0x2, P0 ;  /* 0x000000f557577211 */ /* 0x080fe400000f14ff */
[-C--:B------:R-:W-:Y:S02]  /*66b0*/  LEA.HI.X R161, R161, R245.reuse, RZ, 0x2, P1 ;  /* 0x000000f5a1a17211 */ /* 0x080fe400008f14ff */
[-C--:B------:R-:W-:Y:S02]  /*66c0*/  LEA.HI.X R163, R163, R245.reuse, RZ, 0x2, P2 ;  /* 0x000000f5a3a37211 */ /* 0x080fe400010f14ff */
[----:B------:R-:W-:-:S02]  /*66d0*/  LEA.HI.X R169, R169, R245, RZ, 0x2, P3 ;  /* 0x000000f5a9a97211 */ /* 0x000fc400018f14ff */
[-C--:B------:R-:W-:Y:S02]  /*66e0*/  LEA R218, P5, R218, R244.reuse, 0x9 ;  /* 0x000000f4dada7211 */ /* 0x080fe400078a48ff */
[----:B------:R-:W-:Y:S01]  /*66f0*/  LOP3.LUT R228, R0, 0xd4, RZ, 0xfc, !PT ;  /* 0x000000d400e47812 */ /* 0x000fe200078efcff */
[----:B------:R-:W-:Y:S01]  /*6700*/  IMAD.SHL.U32 R231, R230, 0x80, RZ ;  /* 0x00000080e6e77824 */ /* 0x000fe200078e00ff */
[-C--:B------:R-:W-:Y:S01]  /*6710*/  LEA R176, P0, R176, R244.reuse, 0x9 ;  /* 0x000000f4b0b07211 */ /* 0x080fe200078048ff */
[----:B------:R-:W-:Y:S01]  /*6720*/  IMAD.SHL.U32 R235, R234, 0x80, RZ ;  /* 0x00000080eaeb7824 */ /* 0x000fe200078e00ff */
[----:B------:R-:W-:Y:S02]  /*6730*/  LEA R178, P1, R178, R244, 0x9 ;  /* 0x000000f4b2b27211 */ /* 0x000fe400078248ff */
[C---:B------:R-:W-:Y:S02]  /*6740*/  LOP3.LUT R246, R0.reuse, 0xf4, RZ, 0xfc, !PT ;  /* 0x000000f400f67812 */ /* 0x040fe400078efcff */
[----:B------:R-:W-:-:S02]  /*6750*/  LOP3.LUT R236, R0, 0xe4, RZ, 0xfc, !PT ;  /* 0x000000e400ec7812 */ /* 0x000fc400078efcff */
[C---:B------:R-:W-:Y:S02]  /*6760*/  LOP3.LUT R238, R0.reuse, 0xe8, RZ, 0xfc, !PT ;  /* 0x000000e800ee7812 */ /* 0x040fe400078efcff */
[C---:B------:R-:W-:Y:S02]  /*6770*/  LOP3.LUT R240, R0.reuse, 0xec, RZ, 0xfc, !PT ;  /* 0x000000ec00f07812 */ /* 0x040fe400078efcff */
[C---:B------:R-:W-:Y:S02]  /*6780*/  LOP3.LUT R242, R0.reuse, 0xf0, RZ, 0xfc, !PT ;  /* 0x000000f000f27812 */ /* 0x040fe400078efcff */
[----:B------:R-:W-:Y:S01]  /*6790*/  LOP3.LUT R248, R0, 0xf8, RZ, 0xfc, !PT ;  /* 0x000000f800f87812 */ /* 0x000fe200078efcff */
[----:B------:R-:W-:Y:S01]  /*67a0*/  IMAD.WIDE.U32 R4, R3, 0x4, R4 ;  /* 0x0000000403047825 */ /* 0x000fe200078e0004 */
[-C--:B------:R-:W-:Y:S01]  /*67b0*/  LEA R180, P2, R180, R244.reuse, 0x9 ;  /* 0x000000f4b4b47211 */ /* 0x080fe200078448ff */
[----:B------:R-:W4:Y:S01]  /*67c0*/  LDL.LU R164, [R1+0x1c] ;  /* 0x00001c0001a47983 */ /* 0x000f220000300800 */
[----:B------:R-:W-:Y:S01]  /*67d0*/  LEA R182, P3, R182, R244, 0x9 ;  /* 0x000000f4b6b67211 */ /* 0x000fe200078648ff */
[----:B------:R-:W-:Y:S01]  /*67e0*/  IMAD.SHL.U32 R233, R232, 0x80, RZ ;  /* 0x00000080e8e97824 */ /* 0x000fe200078e00ff */
[----:B------:R-:W-:-:S02]  /*67f0*/  LEA.HI.X R217, R217, R245, RZ, 0x2, P4 ;  /* 0x000000f5d9d97211 */ /* 0x000fc400020f14ff */
[-C--:B------:R-:W-:Y:S01]  /*6800*/  LEA.HI.X R221, R221, R245.reuse, RZ, 0x2, P6 ;  /* 0x000000f5dddd7211 */ /* 0x080fe200030f14ff */
[----:B------:R-:W-:Y:S01]  /*6810*/  IMAD.SHL.U32 R223, R222, 0x80, RZ ;  /* 0x00000080dedf7824 */ /* 0x000fe200078e00ff */
[-C--:B------:R-:W-:Y:S01]  /*6820*/  LEA R230, P4, R230, R244.reuse, 0x9 ;  /* 0x000000f4e6e67211 */ /* 0x080fe200078848ff */
[----:B------:R-:W-:Y:S01]  /*6830*/  IMAD.SHL.U32 R225, R224, 0x80, RZ ;  /* 0x00000080e0e17824 */ /* 0x000fe200078e00ff */
[----:B------:R-:W-:Y:S01]  /*6840*/  LEA.HI.X R219, R219, R245, RZ, 0x2, P5 ;  /* 0x000000f5dbdb7211 */ /* 0x000fe200028f14ff */
[----:B------:R-:W-:Y:S01]  /*6850*/  IMAD.SHL.U32 R227, R226, 0x80, RZ ;  /* 0x00000080e2e37824 */ /* 0x000fe200078e00ff */
[----:B------:R-:W-:Y:S02]  /*6860*/  LEA R234, P6, R234, R244, 0x9 ;  /* 0x000000f4eaea7211 */ /* 0x000fe400078c48ff */
[----:B------:R-:W-:Y:S02]  /*6870*/  LOP3.LUT R0, R0, 0xfc, RZ, 0xfc, !PT ;  /* 0x000000fc00007812 */ /* 0x000fe400078efcff */
[----:B------:R-:W-:-:S02]  /*6880*/  SHF.L.U32 R229, R228, 0x7, RZ ;  /* 0x00000007e4e57819 */ /* 0x000fc400000006ff */
[-C--:B------:R-:W-:Y:S02]  /*6890*/  LEA.HI.X R177, R177, R245.reuse, RZ, 0x2, P0 ;  /* 0x000000f5b1b17211 */ /* 0x080fe400000f14ff */
[-C--:B------:R-:W-:Y:S02]  /*68a0*/  LEA.HI.X R179, R179, R245.reuse, RZ, 0x2, P1 ;  /* 0x000000f5b3b37211 */ /* 0x080fe400008f14ff */
[-C--:B------:R-:W-:Y:S02]  /*68b0*/  LEA.HI.X R181, R181, R245.reuse, RZ, 0x2, P2 ;  /* 0x000000f5b5b57211 */ /* 0x080fe400010f14ff */
[----:B------:R-:W-:Y:S02]  /*68c0*/  LEA.HI.X R183, R183, R245, RZ, 0x2, P3 ;  /* 0x000000f5b7b77211 */ /* 0x000fe400018f14ff */
[-C--:B------:R-:W-:Y:S02]  /*68d0*/  LEA R232, P5, R232, R244.reuse, 0x9 ;  /* 0x000000f4e8e87211 */ /* 0x080fe400078a48ff */
[----:B------:R-:W-:-:S02]  /*68e0*/  LEA R222, P0, R222, R244, 0x9 ;  /* 0x000000f4dede7211 */ /* 0x000fc400078048ff */
[-C--:B------:R-:W-:Y:S02]  /*68f0*/  LEA R224, P1, R224, R244.reuse, 0x9 ;  /* 0x000000f4e0e07211 */ /* 0x080fe400078248ff */
[-C--:B------:R-:W-:Y:S02]  /*6900*/  LEA R226, P2, R226, R244.reuse, 0x9 ;  /* 0x000000f4e2e27211 */ /* 0x080fe400078448ff */
[-C--:B------:R-:W-:Y:S01]  /*6910*/  LEA R228, P3, R228, R244.reuse, 0x9 ;  /* 0x000000f4e4e47211 */ /* 0x080fe200078648ff */
[----:B------:R-:W-:Y:S01]  /*6920*/  IMAD.SHL.U32 R247, R246, 0x80, RZ ;  /* 0x00000080f6f77824 */ /* 0x000fe200078e00ff */
[-C--:B------:R-:W-:Y:S01]  /*6930*/  LEA.HI.X R231, R231, R245.reuse, RZ, 0x2, P4 ;  /* 0x000000f5e7e77211 */ /* 0x080fe200020f14ff */
[----:B------:R-:W-:Y:S01]  /*6940*/  IMAD.SHL.U32 R249, R248, 0x80, RZ ;  /* 0x00000080f8f97824 */ /* 0x000fe200078e00ff */
[-C--:B------:R-:W-:Y:S01]  /*6950*/  LEA.HI.X R235, R235, R245.reuse, RZ, 0x2, P6 ;  /* 0x000000f5ebeb7211 */ /* 0x080fe200030f14ff */
[----:B------:R-:W-:Y:S01]  /*6960*/  IMAD.SHL.U32 R237, R236, 0x80, RZ ;  /* 0x00000080eced7824 */ /* 0x000fe200078e00ff */
[-C--:B------:R-:W-:Y:S01]  /*6970*/  LEA R246, P4, R246, R244.reuse, 0x9 ;  /* 0x000000f4f6f67211 */ /* 0x080fe200078848ff */
[----:B------:R-:W-:Y:S01]  /*6980*/  IMAD.SHL.U32 R239, R238, 0x80, RZ ;  /* 0x00000080eeef7824 */ /* 0x000fe200078e00ff */
[----:B------:R-:W-:Y:S01]  /*6990*/  LEA.HI.X R233, R233, R245, RZ, 0x2, P5 ;  /* 0x000000f5e9e97211 */ /* 0x000fe200028f14ff */
[----:B------:R-:W-:Y:S01]  /*69a0*/  IMAD.SHL.U32 R243, R242, 0x80, RZ ;  /* 0x00000080f2f37824 */ /* 0x000fe200078e00ff */
[C---:B------:R-:W-:Y:S01]  /*69b0*/  LEA R250, P6, R0.reuse, R244, 0x9 ;  /* 0x000000f400fa7211 */ /* 0x040fe200078c48ff */
[----:B------:R-:W-:Y:S01]  /*69c0*/  IMAD.SHL.U32 R0, R0, 0x80, RZ ;  /* 0x0000008000007824 */ /* 0x000fe200078e00ff */
        /* <DEDUP_REMOVED lines=9> */
[----:B------:R-:W-:Y:S02]  /*6a60*/  LEA R242, P3, R242, R244, 0x9 ;  /* 0x000000f4f2f27211 */ /* 0x000fe400078648ff */
[-C--:B------:R-:W-:Y:S02]  /*6a70*/  LEA.HI.X R247, R247, R245.reuse, RZ, 0x2, P4 ;  /* 0x000000f5f7f77211 */ /* 0x080fe400020f14ff */
[-C--:B------:R-:W-:Y:S02]  /*6a80*/  LEA.HI.X R249, R249, R245.reuse, RZ, 0x2, P5 ;  /* 0x000000f5f9f97211 */ /* 0x080fe400028f14ff */
[----:B------:R-:W-:-:S02]  /*6a90*/  LEA.HI.X R237, R237, R245, RZ, 0x2, P0 ;  /* 0x000000f5eded7211 */ /* 0x000fc400000f14ff */
[-C--:B------:R-:W-:Y:S02]  /*6aa0*/  LEA.HI.X R239, R239, R245.reuse, RZ, 0x2, P1 ;  /* 0x000000f5efef7211 */ /* 0x080fe400008f14ff */
[-C--:B------:R-:W-:Y:S02]  /*6ab0*/  LEA.HI.X R241, R241, R245.reuse, RZ, 0x2, P2 ;  /* 0x000000f5f1f17211 */ /* 0x080fe400010f14ff */
[-C--:B------:R-:W-:Y:S02]  /*6ac0*/  LEA.HI.X R243, R243, R245.reuse, RZ, 0x2, P3 ;  /* 0x000000f5f3f37211 */ /* 0x080fe400018f14ff */
[----:B------:R-:W-:Y:S01]  /*6ad0*/  LEA.HI.X R251, R0, R245, RZ, 0x2, P6 ;  /* 0x000000f500fb7211 */ /* 0x000fe200030f14ff */
[C---:B------:R-:W-:Y:S01]  /*6ae0*/  IMAD.WIDE.U32 R244, R3.reuse, 0x4, R246 ;  /* 0x0000000403f47825 */ /* 0x040fe200078e00f6 */
[----:B------:R-:W4:Y:S03]  /*6af0*/  LDL.LU R0, [R1+0x14] ;  /* 0x0000140001007983 */ /* 0x000f260000300800 */
[----:B------:R-:W-:-:S04]  /*6b00*/  IMAD.WIDE.U32 R246, R3, 0x4, R248 ;  /* 0x0000000403f67825 */ /* 0x000fc800078e00f8 */
[----:B------:R-:W-:-:S04]  /*6b10*/  IMAD.WIDE.U32 R6, R3, 0x4, R6 ;  /* 0x0000000403067825 */ /* 0x000fc800078e0006 */
[----:B------:R-:W-:-:S04]  /*6b20*/  IMAD.WIDE.U32 R8, R3, 0x4, R8 ;  /* 0x0000000403087825 */ /* 0x000fc800078e0008 */
[----:B------:R-:W-:-:S04]  /*6b30*/  IMAD.WIDE.U32 R10, R3, 0x4, R10 ;  /* 0x00000004030a7825 */ /* 0x000fc800078e000a */
[C---:B------:R-:W-:Y:S01]  /*6b40*/  IMAD.WIDE.U32 R12, R3.reuse, 0x4, R12 ;  /* 0x00000004030c7825 */ /* 0x040fe200078e000c */
[----:B-----5:R0:W-:Y:S03]  /*6b50*/  STG.E desc[UR10][R4.64], R166 ;  /* 0x000000a604007986 */ /* 0x0201e6000c10190a */
[----:B------:R-:W-:-:S04]  /*6b60*/  IMAD.WIDE.U32 R14, R3, 0x4, R14 ;  /* 0x00000004030e7825 */ /* 0x000fc800078e000e */
        /* <DEDUP_REMOVED lines=40> */
[----:B------:R-:W-:Y:S02]  /*6df0*/  IMAD.WIDE.U32 R248, R3, 0x4, R250 ;  /* 0x0000000403f87825 */ /* 0x000fe400078e00fa */
[----:B------:R-:W5:Y:S04]  /*6e00*/  LDL.LU R3, [R1+0x18] ;  /* 0x0000180001037983 */ /* 0x000f680000300800 */
[----:B------:R-:W5:Y:S04]  /*6e10*/  LDL.LU R250, [R1] ;  /* 0x0000000001fa7983 */ /* 0x000f680000300800 */
[----:B------:R-:W5:Y:S04]  /*6e20*/  LDL.LU R251, [R1+0x8] ;  /* 0x0000080001fb7983 */ /* 0x000f680000300800 */
[----:B---3--:R1:W-:Y:S04]  /*6e30*/  STG.E desc[UR10][R4.64+0x80], R252 ;  /* 0x000080fc04007986 */ /* 0x0083e8000c10190a */
[----:B0-----:R-:W3:Y:S04]  /*6e40*/  LDL.LU R166, [R1+0x4] ;  /* 0x0000040001a67983 */ /* 0x001ee80000300800 */
[----:B------:R0:W-:Y:S04]  /*6e50*/  STG.E desc[UR10][R4.64+0x100], R165 ;  /* 0x000100a504007986 */ /* 0x0001e8000c10190a */
[----:B-1----:R-:W3:Y:S04]  /*6e60*/  LDL.LU R252, [R1+0xc] ;  /* 0x00000c0001fc7983 */ /* 0x002ee80000300800 */
[----:B------:R1:W-:Y:S04]  /*6e70*/  STG.E desc[UR10][R4.64+0x180], R167 ;  /* 0x000180a704007986 */ /* 0x0003e8000c10190a */
[----:B0-----:R-:W5:Y:S04]  /*6e80*/  LDL.LU R165, [R1+0x10] ;  /* 0x0000100001a57983 */ /* 0x001f680000300800 */
[----:B--2---:R0:W-:Y:S04]  /*6e90*/  STG.E desc[UR10][R6.64], R158 ;  /* 0x0000009e06007986 */ /* 0x0041e8000c10190a */
[----:B-1----:R-:W2:Y:S04]  /*6ea0*/  LDL.LU R167, [R1+0x3c] ;  /* 0x00003c0001a77983 */ /* 0x002ea80000300800 */
[----:B------:R-:W3:Y:S04]  /*6eb0*/  LDL.LU R4, [R1+0x24] ;  /* 0x0000240001047983 */ /* 0x000ee80000300800 */
[----:B------:R-:W5:Y:S04]  /*6ec0*/  LDL.LU R5, [R1+0x2c] ;  /* 0x00002c0001057983 */ /* 0x000f680000300800 */
[----:B0-----:R-:W5:Y:S04]  /*6ed0*/  LDL.LU R158, [R1+0xa8] ;  /* 0x0000a800019e7983 */ /* 0x001f680000300800 */
[----:B----4-:R0:W-:Y:S04]  /*6ee0*/  STG.E desc[UR10][R6.64+0x80], R159 ;  /* 0x0000809f06007986 */ /* 0x0101e8000c10190a */
[----:B------:R1:W-:Y:S04]  /*6ef0*/  STG.E desc[UR10][R6.64+0x100], R192 ;  /* 0x000100c006007986 */ /* 0x0003e8000c10190a */
[----:B------:R4:W-:Y:S04]  /*6f00*/  STG.E desc[UR10][R6.64+0x180], R194 ;  /* 0x000180c206007986 */ /* 0x0009e8000c10190a */
[----:B0-----:R-:W5:Y:S04]  /*6f10*/  LDL.LU R159, [R1+0xa4] ;  /* 0x0000a400019f7983 */ /* 0x001f680000300800 */
[----:B-1----:R-:W2:Y:S04]  /*6f20*/  LDL.LU R192, [R1+0x34] ;  /* 0x0000340001c07983 */ /* 0x002ea80000300800 */
[----:B----4-:R-:W4:Y:S04]  /*6f30*/  LDL.LU R6, [R1+0x20] ;  /* 0x0000200001067983 */ /* 0x010f280000300800 */
[----:B------:R-:W3:Y:S04]  /*6f40*/  LDL.LU R7, [R1+0x28] ;  /* 0x0000280001077983 */ /* 0x000ee80000300800 */
[----:B------:R-:W-:Y:S04]  /*6f50*/  STG.E desc[UR10][R8.64+0x100], R188 ;  /* 0x000100bc08007986 */ /* 0x000fe8000c10190a */
[----:B------:R-:W-:Y:S04]  /*6f60*/  STG.E desc[UR10][R8.64+0x180], R190 ;  /* 0x000180be08007986 */ /* 0x000fe8000c10190a */
[----:B----4-:R-:W-:Y:S04]  /*6f70*/  STG.E desc[UR10][R8.64], R6 ;  /* 0x0000000608007986 */ /* 0x010fe8000c10190a */
[----:B---3--:R-:W-:Y:S04]  /*6f80*/  STG.E desc[UR10][R8.64+0x80], R7 ;  /* 0x0000800708007986 */ /* 0x008fe8000c10190a */
[----:B--2---:R-:W-:Y:S04]  /*6f90*/  STG.E desc[UR10][R10.64], R192 ;  /* 0x000000c00a007986 */ /* 0x004fe8000c10190a */
[----:B------:R-:W-:Y:S04]  /*6fa0*/  STG.E desc[UR10][R10.64+0x80], R167 ;  /* 0x000080a70a007986 */ /* 0x000fe8000c10190a */
[----:B------:R-:W-:Y:S04]  /*6fb0*/  STG.E desc[UR10][R10.64+0x100], R193 ;  /* 0x000100c10a007986 */ /* 0x000fe8000c10190a */
[----:B------:R-:W-:Y:S04]  /*6fc0*/  STG.E desc[UR10][R10.64+0x180], R195 ;  /* 0x000180c30a007986 */ /* 0x000fe8000c10190a */
[----:B------:R-:W-:Y:S04]  /*6fd0*/  STG.E desc[UR10][R12.64], R4 ;  /* 0x000000040c007986 */ /* 0x000fe8000c10190a */
[----:B-----5:R-:W-:Y:S04]  /*6fe0*/  STG.E desc[UR10][R12.64+0x80], R5 ;  /* 0x000080050c007986 */ /* 0x020fe8000c10190a */
        /* <DEDUP_REMOVED lines=30> */
[----:B------:R-:W0:Y:S04]  /*71d0*/  LDS.128 R4, [R2] ;  /* 0x0000000002047984 */ /* 0x000e280000000c00 */
[----:B------:R-:W-:Y:S04]  /*71e0*/  STG.E desc[UR10][R68.64], R153 ;  /* 0x0000009944007986 */ /* 0x000fe8000c10190a */
[----:B------:R-:W-:Y:S04]  /*71f0*/  STG.E desc[UR10][R68.64+0x80], R155 ;  /* 0x0000809b44007986 */ /* 0x000fe8000c10190a */
[----:B------:R-:W-:Y:S04]  /*7200*/  STG.E desc[UR10][R68.64+0x100], R209 ;  /* 0x000100d144007986 */ /* 0x000fe8000c10190a */
[----:B------:R-:W-:Y:S04]  /*7210*/  STG.E desc[UR10][R68.64+0x180], R211 ;  /* 0x000180d344007986 */ /* 0x000fe8000c10190a */
[----:B------:R-:W1:Y:S04]  /*7220*/  LDS.128 R8, [R2+0x100] ;  /* 0x0001000002087984 */ /* 0x000e680000000c00 */
        /* <DEDUP_REMOVED lines=14> */
[----:B------:R-:W2:Y:S04]  /*7310*/  LDS.128 R12, [R2+0x200] ;  /* 0x00020000020c7984 */ /* 0x000ea80000000c00 */
[----:B------:R-:W3:Y:S04]  /*7320*/  LDS.128 R16, [R2+0x300] ;  /* 0x0003000002107984 */ /* 0x000ee80000000c00 */
[----:B------:R-:W4:Y:S04]  /*7330*/  LDS.128 R20, [R2+0x400] ;  /* 0x0004000002147984 */ /* 0x000f280000000c00 */
[----:B------:R-:W5:Y:S04]  /*7340*/  LDS.128 R56, [R2+0x500] ;  /* 0x0005000002387984 */ /* 0x000f680000000c00 */
[----:B------:R-:W5:Y:S04]  /*7350*/  LDS.128 R60, [R2+0x600] ;  /* 0x00060000023c7984 */ /* 0x000f680000000c00 */
[----:B------:R-:W5:Y:S04]  /*7360*/  LDS.128 R64, [R2+0x700] ;  /* 0x0007000002407984 */ /* 0x000f680000000c00 */
        /* <DEDUP_REMOVED lines=68> */
[----:B0-----:R-:W-:Y:S04]  /*77b0*/  STG.E desc[UR10][R218.64+0x100], R4 ;  /* 0x00010004da007986 */ /* 0x001fe8000c10190a */
[----:B------:R-:W-:Y:S04]  /*77c0*/  STG.E desc[UR10][R218.64+0x180], R6 ;  /* 0x00018006da007986 */ /* 0x000fe8000c10190a */
[----:B------:R-:W-:Y:S04]  /*77d0*/  STG.E desc[UR10][R220.64], R52 ;  /* 0x00000034dc007986 */ /* 0x000fe8000c10190a */
[----:B------:R-:W-:Y:S04]  /*77e0*/  STG.E desc[UR10][R220.64+0x80], R54 ;  /* 0x00008036dc007986 */ /* 0x000fe8000c10190a */
[----:B-1----:R-:W-:Y:S04]  /*77f0*/  STG.E desc[UR10][R220.64+0x100], R8 ;  /* 0x00010008dc007986 */ /* 0x002fe8000c10190a */
        /* <DEDUP_REMOVED lines=11> */
[----:B--2---:R-:W-:Y:S04]  /*78b0*/  STG.E desc[UR10][R226.64+0x100], R12 ;  /* 0x0001000ce2007986 */ /* 0x004fe8000c10190a */
[----:B------:R-:W-:Y:S04]  /*78c0*/  STG.E desc[UR10][R226.64+0x180], R14 ;  /* 0x0001800ee2007986 */ /* 0x000fe8000c10190a */
[----:B------:R-:W-:Y:S04]  /*78d0*/  STG.E desc[UR10][R228.64], R44 ;  /* 0x0000002ce4007986 */ /* 0x000fe8000c10190a */
[----:B------:R-:W-:Y:S04]  /*78e0*/  STG.E desc[UR10][R228.64+0x80], R46 ;  /* 0x0000802ee4007986 */ /* 0x000fe8000c10190a */
[----:B---3--:R-:W-:Y:S04]  /*78f0*/  STG.E desc[UR10][R228.64+0x100], R16 ;  /* 0x00010010e4007986 */ /* 0x008fe8000c10190a */
        /* <DEDUP_REMOVED lines=11> */
[----:B----4-:R-:W-:Y:S04]  /*79b0*/  STG.E desc[UR10][R234.64+0x100], R20 ;  /* 0x00010014ea007986 */ /* 0x010fe8000c10190a */
        /* <DEDUP_REMOVED lines=28> */
[----:B------:R-:W-:Y:S01]  /*7b80*/  STG.E desc[UR10][R248.64+0x180], R67 ;  /* 0x00018043f8007986 */ /* 0x000fe2000c10190a */
[----:B------:R-:W-:Y:S05]  /*7b90*/  EXIT ;  /* 0x000000000000794d */ /* 0x000fea0003800000 */
.L_x_0:
[----:B------:R-:W-:-:S00]  /*7ba0*/  BRA `(.L_x_0) ;  /* 0xfffffffc00fc7947 */ /* 0x000fc0000383ffff */
[----:B------:R-:W-:-:S00]  /*7bb0*/  NOP ;  /* 0x0000000000007918 */ /* 0x000fc00000000000 */
        /* <DEDUP_REMOVED lines=12> */
.L_x_1:


//--------------------- .nv.shared.gluon_mma      --------------------------
	.section	.nv.shared.gluon_mma,"aw",@nobits
	.sectionflags	@""
	.align	16
	.zero		1024


//--------------------- .nv.shared.reserved.0     --------------------------
	.section	.nv.shared.reserved.0,"aw",@nobits
	.weak		__nv_reservedSMEM_offset_0_alias
	.size		__nv_reservedSMEM_offset_0_alias, 0, 0
	.other		__nv_reservedSMEM_offset_0_alias,@"STO_CUDA_RESERVED_SHARED STV_DEFAULT"
__nv_reservedSMEM_offset_0_alias:
	.zero		0


//--------------------- .nv.constant0.gluon_mma   --------------------------
	.section	.nv.constant0.gluon_mma,"a",@progbits
	.sectionflags	@""
	.align	4
.nv.constant0.gluon_mma:
	.zero		568


//--------------------- SYMBOLS --------------------------

	.type		.nv.reservedSmem.offset0,@object
	.size		.nv.reservedSmem.offset0,0x4
